// auto-generated by cutlass_sweep.gemm — config: {"arch": "sm_90", "cluster_m": 2, "cluster_n": 2, "dtype": "bf16", "stages": 3, "tile_k": 32, "tile_m": 64, "tile_n": 64}
#include "cutlass/cutlass.h"
#include "cutlass/gemm/collective/collective_builder.hpp"
#include "cutlass/gemm/device/gemm_universal_adapter.h"
#include "cutlass/gemm/kernel/gemm_universal.hpp"
#include "cutlass/epilogue/collective/collective_builder.hpp"

using ElemA = cutlass::bfloat16_t;
using ElemB = cutlass::bfloat16_t;
using ElemCD = cutlass::bfloat16_t;
using Acc  = float;
using TileShape    = cute::Shape<cute::_64, cute::_64, cute::_32>;
using ClusterShape = cute::Shape<cute::_2, cute::_2, cute::_1>;

using CollectiveEpilogue = typename cutlass::epilogue::collective::CollectiveBuilder<
    cutlass::arch::Sm90, cutlass::arch::OpClassTensorOp,
    TileShape, ClusterShape,
    cutlass::epilogue::collective::EpilogueTileAuto,
    Acc, Acc,
    ElemCD, cutlass::layout::RowMajor, 128 / cutlass::sizeof_bits<ElemCD>::value,
    ElemCD, cutlass::layout::RowMajor, 128 / cutlass::sizeof_bits<ElemCD>::value,
    cutlass::epilogue::collective::EpilogueScheduleAuto
  >::CollectiveOp;

using CollectiveMainloop = typename cutlass::gemm::collective::CollectiveBuilder<
    cutlass::arch::Sm90, cutlass::arch::OpClassTensorOp,
    ElemA, cutlass::layout::RowMajor, 128 / cutlass::sizeof_bits<ElemA>::value,
    ElemB, cutlass::layout::ColumnMajor, 128 / cutlass::sizeof_bits<ElemB>::value,
    Acc,
    TileShape, ClusterShape,
    cutlass::gemm::collective::StageCount<3>,
    cutlass::gemm::collective::KernelScheduleAuto
  >::CollectiveOp;

using GemmKernel = cutlass::gemm::kernel::GemmUniversal<
    cute::Shape<int,int,int,int>,
    CollectiveMainloop,
    CollectiveEpilogue
>;
using Gemm = cutlass::gemm::device::GemmUniversalAdapter<GemmKernel>;

// Force the device kernel symbol into the cubin without needing a host main.
auto* _anchor = &cutlass::device_kernel<GemmKernel>;


// ===== COMPILED SASS (sm_90a) =====

	.target	sm_90a

	.elftype	@"ET_EXEC"


//--------------------- .note.nv.tkinfo           --------------------------
	.section	.note.nv.tkinfo,"",@"SHT_NOTE"
	.sectionflags	@"SHF_NOTE_NV_TKINFO"
	.tkinfo
        /*0018*/ 	.word	0x00000002
        /*0030*/ 	.string	""
        /*0030*/ 	.string	"ptxas"
        /*0030*/ 	.string	"Cuda compilation tools, release 13.0, V13.0.88"
        /*0030*/ 	.string	"Build cuda_13.0.r13.0/compiler.36424714_0"
        /*0030*/ 	.string	"-arch sm_90a -m 64 "



//--------------------- .note.nv.cuinfo           --------------------------
	.section	.note.nv.cuinfo,"",@"SHT_NOTE"
	.sectionflags	@"SHF_NOTE_NV_CUINFO"
        /*0018*/ 	.short	0x0002
        /*001a*/ 	.short	0x005a
        /*001c*/ 	.short	0x0082
	.zero		2


//--------------------- .nv.info                  --------------------------
	.section	.nv.info,"",@"SHT_CUDA_INFO"
	.align	4


	//----- nvinfo : EIATTR_REGCOUNT
	.align		4
        /*0000*/ 	.byte	0x04, 0x2f
        /*0002*/ 	.short	(.L_15 - .L_14)
	.align		4
.L_14:
        /*0004*/ 	.word	index@(_ZN7cutlass13device_kernelINS_4gemm6kernel13GemmUniversalIN4cute5tupleIJiiiiEEENS1_10collective13CollectiveMmaINS1_34MainloopSm90TmaGmmaWarpSpecializedILi3ENS5_IJNS4_1CILi2EEESB_NSA_ILi1EEEEEENS1_32KernelTmaWarpSpecializedPingpongEEENS5_IJNSA_ILi64EEESG_NSA_ILi32EEEEEENS_10bfloat16_tENS5_IJlSC_lEEESJ_SK_NS4_8TiledMMAINS4_8MMA_AtomIJNS4_4SM904GMMA27MMA_64x64x16_F32BF16BF16_SSILNSO_5MajorE0ELSQ_0ELNSO_7ScaleInE1ELSR_1EEEEEENS4_6LayoutINS5_IJSC_SC_SC_EEENS5_IJNSA_ILi0EEESW_SW_EEEEENS5_IJNS4_10UnderscoreESZ_SZ_EEEEENS4_23SM90_TMA_LOAD_MULTICASTENS4_14ComposedLayoutINS4_7SwizzleILi2ELi4ELi3EEENS4_18smem_ptr_flag_bitsILi16EEENSU_INS5_IJNSA_ILi8EEESH_EEENS5_IJSH_SC_EEEEEEEvNS4_8identityES12_S1C_vS1D_EENS_8epilogue10collective6detail29Sm90TmaWarpSpecializedAdapterINS1G_15DefaultEpilogueISJ_SK_SK_NS1F_6thread17LinearCombinationISJ_Li1EffLNS1K_9ScaleType4KindE0ELNS_15FloatRoundStyleE2ESJ_EENS1_15EpilogueDefaultEEEEEvvEEEEvNT_6ParamsE)
        /*0008*/ 	.word	0x000000a8


	//----- nvinfo : EIATTR_FRAME_SIZE
	.align		4
.L_15:
        /*000c*/ 	.byte	0x04, 0x11
        /*000e*/ 	.short	(.L_17 - .L_16)
	.align		4
.L_16:
        /*0010*/ 	.word	index@(_ZN7cutlass13device_kernelINS_4gemm6kernel13GemmUniversalIN4cute5tupleIJiiiiEEENS1_10collective13CollectiveMmaINS1_34MainloopSm90TmaGmmaWarpSpecializedILi3ENS5_IJNS4_1CILi2EEESB_NSA_ILi1EEEEEENS1_32KernelTmaWarpSpecializedPingpongEEENS5_IJNSA_ILi64EEESG_NSA_ILi32EEEEEENS_10bfloat16_tENS5_IJlSC_lEEESJ_SK_NS4_8TiledMMAINS4_8MMA_AtomIJNS4_4SM904GMMA27MMA_64x64x16_F32BF16BF16_SSILNSO_5MajorE0ELSQ_0ELNSO_7ScaleInE1ELSR_1EEEEEENS4_6LayoutINS5_IJSC_SC_SC_EEENS5_IJNSA_ILi0EEESW_SW_EEEEENS5_IJNS4_10UnderscoreESZ_SZ_EEEEENS4_23SM90_TMA_LOAD_MULTICASTENS4_14ComposedLayoutINS4_7SwizzleILi2ELi4ELi3EEENS4_18smem_ptr_flag_bitsILi16EEENSU_INS5_IJNSA_ILi8EEESH_EEENS5_IJSH_SC_EEEEEEEvNS4_8identityES12_S1C_vS1D_EENS_8epilogue10collective6detail29Sm90TmaWarpSpecializedAdapterINS1G_15DefaultEpilogueISJ_SK_SK_NS1F_6thread17LinearCombinationISJ_Li1EffLNS1K_9ScaleType4KindE0ELNS_15FloatRoundStyleE2ESJ_EENS1_15EpilogueDefaultEEEEEvvEEEEvNT_6ParamsE)
        /*0014*/ 	.word	0x00000008


	//----- nvinfo : EIATTR_MIN_STACK_SIZE
	.align		4
.L_17:
        /*0018*/ 	.byte	0x04, 0x12
        /*001a*/ 	.short	(.L_19 - .L_18)
	.align		4
.L_18:
        /*001c*/ 	.word	index@(_ZN7cutlass13device_kernelINS_4gemm6kernel13GemmUniversalIN4cute5tupleIJiiiiEEENS1_10collective13CollectiveMmaINS1_34MainloopSm90TmaGmmaWarpSpecializedILi3ENS5_IJNS4_1CILi2EEESB_NSA_ILi1EEEEEENS1_32KernelTmaWarpSpecializedPingpongEEENS5_IJNSA_ILi64EEESG_NSA_ILi32EEEEEENS_10bfloat16_tENS5_IJlSC_lEEESJ_SK_NS4_8TiledMMAINS4_8MMA_AtomIJNS4_4SM904GMMA27MMA_64x64x16_F32BF16BF16_SSILNSO_5MajorE0ELSQ_0ELNSO_7ScaleInE1ELSR_1EEEEEENS4_6LayoutINS5_IJSC_SC_SC_EEENS5_IJNSA_ILi0EEESW_SW_EEEEENS5_IJNS4_10UnderscoreESZ_SZ_EEEEENS4_23SM90_TMA_LOAD_MULTICASTENS4_14ComposedLayoutINS4_7SwizzleILi2ELi4ELi3EEENS4_18smem_ptr_flag_bitsILi16EEENSU_INS5_IJNSA_ILi8EEESH_EEENS5_IJSH_SC_EEEEEEEvNS4_8identityES12_S1C_vS1D_EENS_8epilogue10collective6detail29Sm90TmaWarpSpecializedAdapterINS1G_15DefaultEpilogueISJ_SK_SK_NS1F_6thread17LinearCombinationISJ_Li1EffLNS1K_9ScaleType4KindE0ELNS_15FloatRoundStyleE2ESJ_EENS1_15EpilogueDefaultEEEEEvvEEEEvNT_6ParamsE)
        /*0020*/ 	.word	0x00000008
.L_19:


//--------------------- .nv.compat                --------------------------
	.section	.nv.compat,"",@"SHT_CUDA_COMPAT_INFO"
	.align	4
        /*0000*/ 	.byte	0x02, 0x09, 0x01, 0x00, 0x02, 0x02, 0x04, 0x00, 0x02, 0x05, 0x05, 0x00, 0x03, 0x07, 0x01, 0x01
        /*0010*/ 	.byte	0x02, 0x03, 0x01, 0x00, 0x02, 0x06, 0x01, 0x00, 0x04, 0x0b, 0x08, 0x00, 0x00, 0x00, 0x00, 0x00
        /*0020*/ 	.byte	0x00, 0x00, 0x00, 0x00


//--------------------- .nv.info._ZN7cutlass13device_kernelINS_4gemm6kernel13GemmUniversalIN4cute5tupleIJiiiiEEENS1_10collective13CollectiveMmaINS1_34MainloopSm90TmaGmmaWarpSpecializedILi3ENS5_IJNS4_1CILi2EEESB_NSA_ILi1EEEEEENS1_32KernelTmaWarpSpecializedPingpongEEENS5_IJNSA_ILi64EEESG_NSA_ILi32EEEEEENS_10bfloat16_tENS5_IJlSC_lEEESJ_SK_NS4_8TiledMMAINS4_8MMA_AtomIJNS4_4SM904GMMA27MMA_64x64x16_F32BF16BF16_SSILNSO_5MajorE0ELSQ_0ELNSO_7ScaleInE1ELSR_1EEEEEENS4_6LayoutINS5_IJSC_SC_SC_EEENS5_IJNSA_ILi0EEESW_SW_EEEEENS5_IJNS4_10UnderscoreESZ_SZ_EEEEENS4_23SM90_TMA_LOAD_MULTICASTENS4_14ComposedLayoutINS4_7SwizzleILi2ELi4ELi3EEENS4_18smem_ptr_flag_bitsILi16EEENSU_INS5_IJNSA_ILi8EEESH_EEENS5_IJSH_SC_EEEEEEEvNS4_8identityES12_S1C_vS1D_EENS_8epilogue10collective6detail29Sm90TmaWarpSpecializedAdapterINS1G_15DefaultEpilogueISJ_SK_SK_NS1F_6thread17LinearCombinationISJ_Li1EffLNS1K_9ScaleType4KindE0ELNS_15FloatRoundStyleE2ESJ_EENS1_15EpilogueDefaultEEEEEvvEEEEvNT_6ParamsE --------------------------
	.section	.nv.info._ZN7cutlass13device_kernelINS_4gemm6kernel13GemmUniversalIN4cute5tupleIJiiiiEEENS1_10collective13CollectiveMmaINS1_34MainloopSm90TmaGmmaWarpSpecializedILi3ENS5_IJNS4_1CILi2EEESB_NSA_ILi1EEEEEENS1_32KernelTmaWarpSpecializedPingpongEEENS5_IJNSA_ILi64EEESG_NSA_ILi32EEEEEENS_10bfloat16_tENS5_IJlSC_lEEESJ_SK_NS4_8TiledMMAINS4_8MMA_AtomIJNS4_4SM904GMMA27MMA_64x64x16_F32BF16BF16_SSILNSO_5MajorE0ELSQ_0ELNSO_7ScaleInE1ELSR_1EEEEEENS4_6LayoutINS5_IJSC_SC_SC_EEENS5_IJNSA_ILi0EEESW_SW_EEEEENS5_IJNS4_10UnderscoreESZ_SZ_EEEEENS4_23SM90_TMA_LOAD_MULTICASTENS4_14ComposedLayoutINS4_7SwizzleILi2ELi4ELi3EEENS4_18smem_ptr_flag_bitsILi16EEENSU_INS5_IJNSA_ILi8EEESH_EEENS5_IJSH_SC_EEEEEEEvNS4_8identityES12_S1C_vS1D_EENS_8epilogue10collective6detail29Sm90TmaWarpSpecializedAdapterINS1G_15DefaultEpilogueISJ_SK_SK_NS1F_6thread17LinearCombinationISJ_Li1EffLNS1K_9ScaleType4KindE0ELNS_15FloatRoundStyleE2ESJ_EENS1_15EpilogueDefaultEEEEEvvEEEEvNT_6ParamsE,"",@"SHT_CUDA_INFO"
	.sectionflags	@""
	.align	4


	//----- nvinfo : EIATTR_CUDA_API_VERSION
	.align		4
        /*0000*/ 	.byte	0x04, 0x37
        /*0002*/ 	.short	(.L_21 - .L_20)
.L_20:
        /*0004*/ 	.word	0x00000082


	//----- nvinfo : EIATTR_KPARAM_INFO
	.align		4
.L_21:
        /*0008*/ 	.byte	0x04, 0x17
        /*000a*/ 	.short	(.L_23 - .L_22)
.L_22:
        /*000c*/ 	.word	0x00000000
        /*0010*/ 	.short	0x0000
        /*0012*/ 	.short	0x0070
        /*0014*/ 	.byte	0x00, 0xf0, 0x01, 0x10


	//----- nvinfo : EIATTR_SPARSE_MMA_MASK
	.align		4
.L_23:
        /*0018*/ 	.byte	0x03, 0x50
        /*001a*/ 	.short	0x0000


	//----- nvinfo : EIATTR_MAXREG_COUNT
	.align		4
        /*001c*/ 	.byte	0x03, 0x1b
        /*001e*/ 	.short	0x00a8


	//----- nvinfo : EIATTR_NUM_BARRIERS
	.align		4
        /*0020*/ 	.byte	0x02, 0x4c
        /*0022*/ 	.byte	0x01
	.zero		1


	//----- nvinfo : EIATTR_EXTERNS
	.align		4
        /*0024*/ 	.byte	0x04, 0x0f
        /*0026*/ 	.short	(.L_25 - .L_24)


	//   ....[0]....
	.align		4
.L_24:
        /*0028*/ 	.word	index@(__assertfail)


	//----- nvinfo : EIATTR_ANNOTATIONS
	.align		4
.L_25:
        /*002c*/ 	.byte	0x04, 0x55
        /*002e*/ 	.short	(.L_27 - .L_26)


	//   ....[0]....
.L_26:
        /*0030*/ 	.word	0x00000001
        /*0034*/ 	.byte	0x90, 0x0d, 0x00, 0x00, 0x01, 0x00, 0x00, 0x00, 0x80, 0x43, 0x00, 0x00, 0x01, 0x00, 0x00, 0x00
        /*0044*/ 	.byte	0x00, 0x51, 0x00, 0x00


	//----- nvinfo : EIATTR_MERCURY_ISA_VERSION
	.align		4
.L_27:
        /*0048*/ 	.byte	0x03, 0x5f
        /*004a*/ 	.short	0x0101


	//----- nvinfo : EIATTR_INT_WARP_WIDE_INSTR_OFFSETS
	.align		4
        /*004c*/ 	.byte	0x04, 0x31
        /*004e*/ 	.short	(.L_29 - .L_28)


	//   ....[0]....
.L_28:
        /*0050*/ 	.word	0x00000510


	//   ....[1]....
        /*0054*/ 	.word	0x00000540


	//   ....[2]....
        /*0058*/ 	.word	0x00000580


	//   ....[3]....
        /*005c*/ 	.word	0x000006b0


	//   ....[4]....
        /*0060*/ 	.word	0x000006c0


	//   ....[5]....
        /*0064*/ 	.word	0x000006d0


	//   ....[6]....
        /*0068*/ 	.word	0x00000770


	//   ....[7]....
        /*006c*/ 	.word	0x000007b0


	//   ....[8]....
        /*0070*/ 	.word	0x00001e00


	//----- nvinfo : EIATTR_COOP_GROUP_MASK_REGIDS
	.align		4
.L_29:
        /*0074*/ 	.byte	0x04, 0x29
        /*0076*/ 	.short	(.L_31 - .L_30)


	//   ....[0]....
.L_30:
        /*0078*/ 	.word	0xffffffff


	//   ....[1]....
        /*007c*/ 	.word	0xffffffff


	//   ....[2]....
        /*0080*/ 	.word	0xffffffff


	//   ....[3]....
        /*0084*/ 	.word	0xffffffff


	//   ....[4]....
        /*0088*/ 	.word	0xffffffff


	//   ....[5]....
        /*008c*/ 	.word	0xffffffff


	//   ....[6]....
        /*0090*/ 	.word	0xffffffff


	//----- nvinfo : EIATTR_COOP_GROUP_INSTR_OFFSETS
	.align		4
.L_31:
        /*0094*/ 	.byte	0x04, 0x28
        /*0096*/ 	.short	(.L_33 - .L_32)


	//   ....[0]....
.L_32:
        /*0098*/ 	.word	0x00000070


	//   ....[1]....
        /*009c*/ 	.word	0x00000080


	//   ....[2]....
        /*00a0*/ 	.word	0x00000140


	//   ....[3]....
        /*00a4*/ 	.word	0x000002d0


	//   ....[4]....
        /*00a8*/ 	.word	0x00000310


	//   ....[5]....
        /*00ac*/ 	.word	0x000006f0


	//   ....[6]....
        /*00b0*/ 	.word	0x00000930


	//----- nvinfo : EIATTR_REG_RECONFIG
	.align		4
.L_33:
        /*00b4*/ 	.byte	0x01, 0x54
	.zero		2


	//----- nvinfo : EIATTR_SYSCALL_OFFSETS
	.align		4
        /*00b8*/ 	.byte	0x04, 0x46
        /*00ba*/ 	.short	(.L_35 - .L_34)


	//   ....[0]....
.L_34:
        /*00bc*/ 	.word	0x00001840


	//----- nvinfo : EIATTR_MBARRIER_INSTR_OFFSETS
	.align		4
.L_35:
        /*00c0*/ 	.byte	0x04, 0x39
        /*00c2*/ 	.short	(.L_37 - .L_36)


	//   ....[0]....
.L_36:
        /*00c4*/ 	.word	0x00000260
        /*00c8*/ 	.word	0x000000ff
        /*00cc*/ 	.word	0x00000000
        /*00d0*/ 	.short	0x0100
        /*00d2*/ 	.byte	0x08
	.zero		1


	//   ....[1]....
        /*00d4*/ 	.word	0x00000270
        /*00d8*/ 	.word	0x000000ff
        /*00dc*/ 	.word	0x00000018
        /*00e0*/ 	.short	0x0100
        /*00e2*/ 	.byte	0x08
	.zero		1


	//   ....[2]....
        /*00e4*/ 	.word	0x00000280
        /*00e8*/ 	.word	0x000000ff
        /*00ec*/ 	.word	0x00000008
        /*00f0*/ 	.short	0x0100
        /*00f2*/ 	.byte	0x08
	.zero		1


	//   ....[3]....
        /*00f4*/ 	.word	0x00000290
        /*00f8*/ 	.word	0x000000ff
        /*00fc*/ 	.word	0x00000020
        /*0100*/ 	.short	0x0100
        /*0102*/ 	.byte	0x08
	.zero		1


	//   ....[4]....
        /*0104*/ 	.word	0x000002a0
        /*0108*/ 	.word	0x000000ff
        /*010c*/ 	.word	0x00000010
        /*0110*/ 	.short	0x0100
        /*0112*/ 	.byte	0x08
	.zero		1


	//   ....[5]....
        /*0114*/ 	.word	0x000002b0
        /*0118*/ 	.word	0x000000ff
        /*011c*/ 	.word	0x00000028
        /*0120*/ 	.short	0x0100
        /*0122*/ 	.byte	0x08
	.zero		1


	//   ....[6]....
        /*0124*/ 	.word	0x000007e0
        /*0128*/ 	.word	0x000000ff
        /*012c*/ 	.word	0x00000060
        /*0130*/ 	.short	0x0100
        /*0132*/ 	.byte	0x08
	.zero		1


	//   ....[7]....
        /*0134*/ 	.word	0x00000870
        /*0138*/ 	.word	0x000000ff
        /*013c*/ 	.word	0x00000068
        /*0140*/ 	.short	0x0100
        /*0142*/ 	.byte	0x08
	.zero		1


	//   ....[8]....
        /*0144*/ 	.word	0x000008b0
        /*0148*/ 	.word	0x000000ff
        /*014c*/ 	.word	0x00000040
        /*0150*/ 	.short	0x0100
        /*0152*/ 	.byte	0x09
	.zero		1


	//   ....[9]....
        /*0154*/ 	.word	0x000008c0
        /*0158*/ 	.word	0x000000ff
        /*015c*/ 	.word	0x00000048
        /*0160*/ 	.short	0x0100
        /*0162*/ 	.byte	0x09
	.zero		1


	//   ....[10]....
        /*0164*/ 	.word	0x000008d0
        /*0168*/ 	.word	0x000000ff
        /*016c*/ 	.word	0x00000050
        /*0170*/ 	.short	0x0100
        /*0172*/ 	.byte	0x09
	.zero		1


	//   ....[11]....
        /*0174*/ 	.word	0x000008e0
        /*0178*/ 	.word	0x000000ff
        /*017c*/ 	.word	0x00000058
        /*0180*/ 	.short	0x0100
        /*0182*/ 	.byte	0x09
	.zero		1


	//   ....[12]....
        /*0184*/ 	.word	0x00001720
        /*0188*/ 	.word	0x0000003f
        /*018c*/ 	.word	0x00000000
        /*0190*/ 	.short	0x010a
        /*0192*/ 	.byte	0x2a
	.zero		1


	//   ....[13]....
        /*0194*/ 	.word	0x000018c0
        /*0198*/ 	.word	0x00000003
        /*019c*/ 	.word	0x00000000
        /*01a0*/ 	.short	0x010a
        /*01a2*/ 	.byte	0x3f
	.zero		1


	//   ....[14]....
        /*01a4*/ 	.word	0x00001900
        /*01a8*/ 	.word	0x00000003
        /*01ac*/ 	.word	0x00000000
        /*01b0*/ 	.short	0x010a
        /*01b2*/ 	.byte	0x3f
	.zero		1


	//   ....[15]....
        /*01b4*/ 	.word	0x00001b00
        /*01b8*/ 	.word	0x000000ff
        /*01bc*/ 	.word	0x00000000
        /*01c0*/ 	.short	0x010a
        /*01c2*/ 	.byte	0x04
	.zero		1


	//   ....[16]....
        /*01c4*/ 	.word	0x00001b40
        /*01c8*/ 	.word	0x000000ff
        /*01cc*/ 	.word	0x00000000
        /*01d0*/ 	.short	0x010a
        /*01d2*/ 	.byte	0x04
	.zero		1


	//   ....[17]....
        /*01d4*/ 	.word	0x00001ca0
        /*01d8*/ 	.word	0x00000005
        /*01dc*/ 	.word	0x00000000
        /*01e0*/ 	.short	0x0101
        /*01e2*/ 	.byte	0x3f
	.zero		1


	//   ....[18]....
        /*01e4*/ 	.word	0x00001da0
        /*01e8*/ 	.word	0x00000040
        /*01ec*/ 	.word	0x00000000
        /*01f0*/ 	.short	0x0101
        /*01f2*/ 	.byte	0x2f
	.zero		1


	//   ....[19]....
        /*01f4*/ 	.word	0x00001ea0
        /*01f8*/ 	.word	0x00000003
        /*01fc*/ 	.word	0x00000000
        /*0200*/ 	.short	0x0101
        /*0202*/ 	.byte	0x3f
	.zero		1


	//   ....[20]....
        /*0204*/ 	.word	0x00001f60
        /*0208*/ 	.word	0x0000003f
        /*020c*/ 	.word	0x00000010
        /*0210*/ 	.short	0x010a
        /*0212*/ 	.byte	0x2a
	.zero		1


	//   ....[21]....
        /*0214*/ 	.word	0x000043a0
        /*0218*/ 	.word	0x00000042
        /*021c*/ 	.word	0x00000000
        /*0220*/ 	.short	0x0101
        /*0222*/ 	.byte	0x2f
	.zero		1


	//   ....[22]....
        /*0224*/ 	.word	0x00004e10
        /*0228*/ 	.word	0x0000000a
        /*022c*/ 	.word	0x00000018
        /*0230*/ 	.short	0x010a
        /*0232*/ 	.byte	0x3f
	.zero		1


	//   ....[23]....
        /*0234*/ 	.word	0x00005210
        /*0238*/ 	.word	0x00000005
        /*023c*/ 	.word	0x00000068
        /*0240*/ 	.short	0x0101
        /*0242*/ 	.byte	0x3f
	.zero		1


	//   ....[24]....
        /*0244*/ 	.word	0x00005990
        /*0248*/ 	.word	0x00000009
        /*024c*/ 	.word	0x00000000
        /*0250*/ 	.short	0x010a
        /*0252*/ 	.byte	0x3f
	.zero		1


	//   ....[25]....
        /*0254*/ 	.word	0x00005a10
        /*0258*/ 	.word	0x00000006
        /*025c*/ 	.word	0x00000000
        /*0260*/ 	.short	0x010a
        /*0262*/ 	.byte	0x3f
	.zero		1


	//   ....[26]....
        /*0264*/ 	.word	0x00005aa0
        /*0268*/ 	.word	0x00000003
        /*026c*/ 	.word	0x00000000
        /*0270*/ 	.short	0x010a
        /*0272*/ 	.byte	0x3f
	.zero		1


	//   ....[27]....
        /*0274*/ 	.word	0x00005b00
        /*0278*/ 	.word	0x00000041
        /*027c*/ 	.word	0x00000000
        /*0280*/ 	.short	0x010a
        /*0282*/ 	.byte	0x3f
	.zero		1


	//   ....[28]....
        /*0284*/ 	.word	0x00005b50
        /*0288*/ 	.word	0x00000003
        /*028c*/ 	.word	0x00000000
        /*0290*/ 	.short	0x010a
        /*0292*/ 	.byte	0x3f
	.zero		1


	//   ....[29]....
        /*0294*/ 	.word	0x00005bb0
        /*0298*/ 	.word	0x00000005
        /*029c*/ 	.word	0x00000000
        /*02a0*/ 	.short	0x010a
        /*02a2*/ 	.byte	0x3f
	.zero		1


	//   ....[30]....
        /*02a4*/ 	.word	0x00005c00
        /*02a8*/ 	.word	0x00000041
        /*02ac*/ 	.word	0x00000010
        /*02b0*/ 	.short	0x010a
        /*02b2*/ 	.byte	0x3f
	.zero		1


	//   ....[31]....
        /*02b4*/ 	.word	0x00005cd0
        /*02b8*/ 	.word	0x0000000a
        /*02bc*/ 	.word	0x00000018
        /*02c0*/ 	.short	0x010a
        /*02c2*/ 	.byte	0x3f
	.zero		1


	//   ....[32]....
        /*02c4*/ 	.word	0x00005da0
        /*02c8*/ 	.word	0x00000009
        /*02cc*/ 	.word	0x00000000
        /*02d0*/ 	.short	0x010a
        /*02d2*/ 	.byte	0x3f
	.zero		1


	//   ....[33]....
        /*02d4*/ 	.word	0x00005df0
        /*02d8*/ 	.word	0x00000006
        /*02dc*/ 	.word	0x00000000
        /*02e0*/ 	.short	0x010a
        /*02e2*/ 	.byte	0x3f
	.zero		1


	//----- nvinfo : EIATTR_NUM_MBARRIERS
	.align		4
.L_37:
        /*02e4*/ 	.byte	0x03, 0x38
        /*02e6*/ 	.short	0x000c


	//----- nvinfo : EIATTR_EXIT_INSTR_OFFSETS
	.align		4
        /*02e8*/ 	.byte	0x04, 0x1c
        /*02ea*/ 	.short	(.L_39 - .L_38)


	//   ....[0]....
.L_38:
        /*02ec*/ 	.word	0x000013d0


	//   ....[1]....
        /*02f0*/ 	.word	0x00001430


	//   ....[2]....
        /*02f4*/ 	.word	0x00004a30


	//   ....[3]....
        /*02f8*/ 	.word	0x00004a60


	//   ....[4]....
        /*02fc*/ 	.word	0x00005af0


	//----- nvinfo : EIATTR_MAX_THREADS
	.align		4
.L_39:
        /*0300*/ 	.byte	0x04, 0x05
        /*0302*/ 	.short	(.L_41 - .L_40)
.L_40:
        /*0304*/ 	.word	0x00000180
        /*0308*/ 	.word	0x00000001
        /*030c*/ 	.word	0x00000001


	//----- nvinfo : EIATTR_CRS_STACK_SIZE
	.align		4
.L_41:
        /*0310*/ 	.byte	0x04, 0x1e
        /*0312*/ 	.short	(.L_43 - .L_42)
.L_42:
        /*0314*/ 	.word	0x00000000


	//----- nvinfo : EIATTR_CBANK_PARAM_SIZE
	.align		4
.L_43:
        /*0318*/ 	.byte	0x03, 0x19
        /*031a*/ 	.short	0x0470


	//----- nvinfo : EIATTR_PARAM_CBANK
	.align		4
        /*031c*/ 	.byte	0x04, 0x0a
        /*031e*/ 	.short	(.L_45 - .L_44)
	.align		4
.L_44:
        /*0320*/ 	.word	index@(.nv.constant0._ZN7cutlass13device_kernelINS_4gemm6kernel13GemmUniversalIN4cute5tupleIJiiiiEEENS1_10collective13CollectiveMmaINS1_34MainloopSm90TmaGmmaWarpSpecializedILi3ENS5_IJNS4_1CILi2EEESB_NSA_ILi1EEEEEENS1_32KernelTmaWarpSpecializedPingpongEEENS5_IJNSA_ILi64EEESG_NSA_ILi32EEEEEENS_10bfloat16_tENS5_IJlSC_lEEESJ_SK_NS4_8TiledMMAINS4_8MMA_AtomIJNS4_4SM904GMMA27MMA_64x64x16_F32BF16BF16_SSILNSO_5MajorE0ELSQ_0ELNSO_7ScaleInE1ELSR_1EEEEEENS4_6LayoutINS5_IJSC_SC_SC_EEENS5_IJNSA_ILi0EEESW_SW_EEEEENS5_IJNS4_10UnderscoreESZ_SZ_EEEEENS4_23SM90_TMA_LOAD_MULTICASTENS4_14ComposedLayoutINS4_7SwizzleILi2ELi4ELi3EEENS4_18smem_ptr_flag_bitsILi16EEENSU_INS5_IJNSA_ILi8EEESH_EEENS5_IJSH_SC_EEEEEEEvNS4_8identityES12_S1C_vS1D_EENS_8epilogue10collective6detail29Sm90TmaWarpSpecializedAdapterINS1G_15DefaultEpilogueISJ_SK_SK_NS1F_6thread17LinearCombinationISJ_Li1EffLNS1K_9ScaleType4KindE0ELNS_15FloatRoundStyleE2ESJ_EENS1_15EpilogueDefaultEEEEEvvEEEEvNT_6ParamsE)
        /*0324*/ 	.short	0x0210
        /*0326*/ 	.short	0x0470


	//----- nvinfo : EIATTR_SW_WAR
	.align		4
.L_45:
        /*0328*/ 	.byte	0x04, 0x36
        /*032a*/ 	.short	(.L_47 - .L_46)
.L_46:
        /*032c*/ 	.word	0x00000008
.L_47:


//--------------------- .nv.callgraph             --------------------------
	.section	.nv.callgraph,"",@"SHT_CUDA_CALLGRAPH"
	.align	4
	.sectionentsize	8
	.align		4
        /*0000*/ 	.word	0x00000000
	.align		4
        /*0004*/ 	.word	0xffffffff
	.align		4
        /*0008*/ 	.word	index@(_ZN7cutlass13device_kernelINS_4gemm6kernel13GemmUniversalIN4cute5tupleIJiiiiEEENS1_10collective13CollectiveMmaINS1_34MainloopSm90TmaGmmaWarpSpecializedILi3ENS5_IJNS4_1CILi2EEESB_NSA_ILi1EEEEEENS1_32KernelTmaWarpSpecializedPingpongEEENS5_IJNSA_ILi64EEESG_NSA_ILi32EEEEEENS_10bfloat16_tENS5_IJlSC_lEEESJ_SK_NS4_8TiledMMAINS4_8MMA_AtomIJNS4_4SM904GMMA27MMA_64x64x16_F32BF16BF16_SSILNSO_5MajorE0ELSQ_0ELNSO_7ScaleInE1ELSR_1EEEEEENS4_6LayoutINS5_IJSC_SC_SC_EEENS5_IJNSA_ILi0EEESW_SW_EEEEENS5_IJNS4_10UnderscoreESZ_SZ_EEEEENS4_23SM90_TMA_LOAD_MULTICASTENS4_14ComposedLayoutINS4_7SwizzleILi2ELi4ELi3EEENS4_18smem_ptr_flag_bitsILi16EEENSU_INS5_IJNSA_ILi8EEESH_EEENS5_IJSH_SC_EEEEEEEvNS4_8identityES12_S1C_vS1D_EENS_8epilogue10collective6detail29Sm90TmaWarpSpecializedAdapterINS1G_15DefaultEpilogueISJ_SK_SK_NS1F_6thread17LinearCombinationISJ_Li1EffLNS1K_9ScaleType4KindE0ELNS_15FloatRoundStyleE2ESJ_EENS1_15EpilogueDefaultEEEEEvvEEEEvNT_6ParamsE)
	.align		4
        /*000c*/ 	.word	index@(__assertfail)
	.align		4
        /*0010*/ 	.word	0x00000000
	.align		4
        /*0014*/ 	.word	0xfffffffe
	.align		4
        /*0018*/ 	.word	0x00000000
	.align		4
        /*001c*/ 	.word	0xfffffffd
	.align		4
        /*0020*/ 	.word	0x00000000
	.align		4
        /*0024*/ 	.word	0xfffffffc


//--------------------- .nv.constant4             --------------------------
	.section	.nv.constant4,"a",@progbits
	.align	8
	.align		8
.nv.constant4:
        /*0000*/ 	.dword	__assertfail
	.align		8
        /*0008*/ 	.dword	__unnamed_1
	.align		8
        /*0010*/ 	.dword	_ZN39_INTERNAL_a0757924_4_k_cu_a14f05e8_35614cuda3std3__45__cpo5beginE
	.align		8
        /*0018*/ 	.dword	_ZN39_INTERNAL_a0757924_4_k_cu_a14f05e8_35614cuda3std3__45__cpo3endE
	.align		8
        /*0020*/ 	.dword	_ZN39_INTERNAL_a0757924_4_k_cu_a14f05e8_35614cuda3std3__45__cpo6cbeginE
	.align		8
        /*0028*/ 	.dword	_ZN39_INTERNAL_a0757924_4_k_cu_a14f05e8_35614cuda3std3__45__cpo4cendE
	.align		8
        /*0030*/ 	.dword	_ZN39_INTERNAL_a0757924_4_k_cu_a14f05e8_35614cuda3std3__441_GLOBAL__N__a0757924_4_k_cu_a14f05e8_35616ignoreE
	.align		8
        /*0038*/ 	.dword	_ZN39_INTERNAL_a0757924_4_k_cu_a14f05e8_35614cuda3std3__419piecewise_constructE
	.align		8
        /*0040*/ 	.dword	_ZN39_INTERNAL_a0757924_4_k_cu_a14f05e8_35614cuda3std3__48in_placeE
	.align		8
        /*0048*/ 	.dword	_ZN39_INTERNAL_a0757924_4_k_cu_a14f05e8_35614cuda3std6ranges3__45__cpo4swapE
	.align		8
        /*0050*/ 	.dword	_ZN39_INTERNAL_a0757924_4_k_cu_a14f05e8_35614cuda3std6ranges3__45__cpo9iter_moveE
	.align		8
        /*0058*/ 	.dword	_ZN39_INTERNAL_a0757924_4_k_cu_a14f05e8_35614cute7productE
	.align		8
        /*0060*/ 	.dword	_ZN39_INTERNAL_a0757924_4_k_cu_a14f05e8_35614cute1_E
	.align		8
        /*0068*/ 	.dword	$str$22
	.align		8
        /*0070*/ 	.dword	$str$23


//--------------------- .text._ZN7cutlass13device_kernelINS_4gemm6kernel13GemmUniversalIN4cute5tupleIJiiiiEEENS1_10collective13CollectiveMmaINS1_34MainloopSm90TmaGmmaWarpSpecializedILi3ENS5_IJNS4_1CILi2EEESB_NSA_ILi1EEEEEENS1_32KernelTmaWarpSpecializedPingpongEEENS5_IJNSA_ILi64EEESG_NSA_ILi32EEEEEENS_10bfloat16_tENS5_IJlSC_lEEESJ_SK_NS4_8TiledMMAINS4_8MMA_AtomIJNS4_4SM904GMMA27MMA_64x64x16_F32BF16BF16_SSILNSO_5MajorE0ELSQ_0ELNSO_7ScaleInE1ELSR_1EEEEEENS4_6LayoutINS5_IJSC_SC_SC_EEENS5_IJNSA_ILi0EEESW_SW_EEEEENS5_IJNS4_10UnderscoreESZ_SZ_EEEEENS4_23SM90_TMA_LOAD_MULTICASTENS4_14ComposedLayoutINS4_7SwizzleILi2ELi4ELi3EEENS4_18smem_ptr_flag_bitsILi16EEENSU_INS5_IJNSA_ILi8EEESH_EEENS5_IJSH_SC_EEEEEEEvNS4_8identityES12_S1C_vS1D_EENS_8epilogue10collective6detail29Sm90TmaWarpSpecializedAdapterINS1G_15DefaultEpilogueISJ_SK_SK_NS1F_6thread17LinearCombinationISJ_Li1EffLNS1K_9ScaleType4KindE0ELNS_15FloatRoundStyleE2ESJ_EENS1_15EpilogueDefaultEEEEEvvEEEEvNT_6ParamsE --------------------------
	.section	.text._ZN7cutlass13device_kernelINS_4gemm6kernel13GemmUniversalIN4cute5tupleIJiiiiEEENS1_10collective13CollectiveMmaINS1_34MainloopSm90TmaGmmaWarpSpecializedILi3ENS5_IJNS4_1CILi2EEESB_NSA_ILi1EEEEEENS1_32KernelTmaWarpSpecializedPingpongEEENS5_IJNSA_ILi64EEESG_NSA_ILi32EEEEEENS_10bfloat16_tENS5_IJlSC_lEEESJ_SK_NS4_8TiledMMAINS4_8MMA_AtomIJNS4_4SM904GMMA27MMA_64x64x16_F32BF16BF16_SSILNSO_5MajorE0ELSQ_0ELNSO_7ScaleInE1ELSR_1EEEEEENS4_6LayoutINS5_IJSC_SC_SC_EEENS5_IJNSA_ILi0EEESW_SW_EEEEENS5_IJNS4_10UnderscoreESZ_SZ_EEEEENS4_23SM90_TMA_LOAD_MULTICASTENS4_14ComposedLayoutINS4_7SwizzleILi2ELi4ELi3EEENS4_18smem_ptr_flag_bitsILi16EEENSU_INS5_IJNSA_ILi8EEESH_EEENS5_IJSH_SC_EEEEEEEvNS4_8identityES12_S1C_vS1D_EENS_8epilogue10collective6detail29Sm90TmaWarpSpecializedAdapterINS1G_15DefaultEpilogueISJ_SK_SK_NS1F_6thread17LinearCombinationISJ_Li1EffLNS1K_9ScaleType4KindE0ELNS_15FloatRoundStyleE2ESJ_EENS1_15EpilogueDefaultEEEEEvvEEEEvNT_6ParamsE,"ax",@progbits
	.align	128
.text._ZN7cutlass13device_kernelINS_4gemm6kernel13GemmUniversalIN4cute5tupleIJiiiiEEENS1_10collective13CollectiveMmaINS1_34MainloopSm90TmaGmmaWarpSpecializedILi3ENS5_IJNS4_1CILi2EEESB_NSA_ILi1EEEEEENS1_32KernelTmaWarpSpecializedPingpongEEENS5_IJNSA_ILi64EEESG_NSA_ILi32EEEEEENS_10bfloat16_tENS5_IJlSC_lEEESJ_SK_NS4_8TiledMMAINS4_8MMA_AtomIJNS4_4SM904GMMA27MMA_64x64x16_F32BF16BF16_SSILNSO_5MajorE0ELSQ_0ELNSO_7ScaleInE1ELSR_1EEEEEENS4_6LayoutINS5_IJSC_SC_SC_EEENS5_IJNSA_ILi0EEESW_SW_EEEEENS5_IJNS4_10UnderscoreESZ_SZ_EEEEENS4_23SM90_TMA_LOAD_MULTICASTENS4_14ComposedLayoutINS4_7SwizzleILi2ELi4ELi3EEENS4_18smem_ptr_flag_bitsILi16EEENSU_INS5_IJNSA_ILi8EEESH_EEENS5_IJSH_SC_EEEEEEEvNS4_8identityES12_S1C_vS1D_EENS_8epilogue10collective6detail29Sm90TmaWarpSpecializedAdapterINS1G_15DefaultEpilogueISJ_SK_SK_NS1F_6thread17LinearCombinationISJ_Li1EffLNS1K_9ScaleType4KindE0ELNS_15FloatRoundStyleE2ESJ_EENS1_15EpilogueDefaultEEEEEvvEEEEvNT_6ParamsE:
        .type           _ZN7cutlass13device_kernelINS_4gemm6kernel13GemmUniversalIN4cute5tupleIJiiiiEEENS1_10collective13CollectiveMmaINS1_34MainloopSm90TmaGmmaWarpSpecializedILi3ENS5_IJNS4_1CILi2EEESB_NSA_ILi1EEEEEENS1_32KernelTmaWarpSpecializedPingpongEEENS5_IJNSA_ILi64EEESG_NSA_ILi32EEEEEENS_10bfloat16_tENS5_IJlSC_lEEESJ_SK_NS4_8TiledMMAINS4_8MMA_AtomIJNS4_4SM904GMMA27MMA_64x64x16_F32BF16BF16_SSILNSO_5MajorE0ELSQ_0ELNSO_7ScaleInE1ELSR_1EEEEEENS4_6LayoutINS5_IJSC_SC_SC_EEENS5_IJNSA_ILi0EEESW_SW_EEEEENS5_IJNS4_10UnderscoreESZ_SZ_EEEEENS4_23SM90_TMA_LOAD_MULTICASTENS4_14ComposedLayoutINS4_7SwizzleILi2ELi4ELi3EEENS4_18smem_ptr_flag_bitsILi16EEENSU_INS5_IJNSA_ILi8EEESH_EEENS5_IJSH_SC_EEEEEEEvNS4_8identityES12_S1C_vS1D_EENS_8epilogue10collective6detail29Sm90TmaWarpSpecializedAdapterINS1G_15DefaultEpilogueISJ_SK_SK_NS1F_6thread17LinearCombinationISJ_Li1EffLNS1K_9ScaleType4KindE0ELNS_15FloatRoundStyleE2ESJ_EENS1_15EpilogueDefaultEEEEEvvEEEEvNT_6ParamsE,@function
        .size           _ZN7cutlass13device_kernelINS_4gemm6kernel13GemmUniversalIN4cute5tupleIJiiiiEEENS1_10collective13CollectiveMmaINS1_34MainloopSm90TmaGmmaWarpSpecializedILi3ENS5_IJNS4_1CILi2EEESB_NSA_ILi1EEEEEENS1_32KernelTmaWarpSpecializedPingpongEEENS5_IJNSA_ILi64EEESG_NSA_ILi32EEEEEENS_10bfloat16_tENS5_IJlSC_lEEESJ_SK_NS4_8TiledMMAINS4_8MMA_AtomIJNS4_4SM904GMMA27MMA_64x64x16_F32BF16BF16_SSILNSO_5MajorE0ELSQ_0ELNSO_7ScaleInE1ELSR_1EEEEEENS4_6LayoutINS5_IJSC_SC_SC_EEENS5_IJNSA_ILi0EEESW_SW_EEEEENS5_IJNS4_10UnderscoreESZ_SZ_EEEEENS4_23SM90_TMA_LOAD_MULTICASTENS4_14ComposedLayoutINS4_7SwizzleILi2ELi4ELi3EEENS4_18smem_ptr_flag_bitsILi16EEENSU_INS5_IJNSA_ILi8EEESH_EEENS5_IJSH_SC_EEEEEEEvNS4_8identityES12_S1C_vS1D_EENS_8epilogue10collective6detail29Sm90TmaWarpSpecializedAdapterINS1G_15DefaultEpilogueISJ_SK_SK_NS1F_6thread17LinearCombinationISJ_Li1EffLNS1K_9ScaleType4KindE0ELNS_15FloatRoundStyleE2ESJ_EENS1_15EpilogueDefaultEEEEEvvEEEEvNT_6ParamsE,(.L_x_135 - _ZN7cutlass13device_kernelINS_4gemm6kernel13GemmUniversalIN4cute5tupleIJiiiiEEENS1_10collective13CollectiveMmaINS1_34MainloopSm90TmaGmmaWarpSpecializedILi3ENS5_IJNS4_1CILi2EEESB_NSA_ILi1EEEEEENS1_32KernelTmaWarpSpecializedPingpongEEENS5_IJNSA_ILi64EEESG_NSA_ILi32EEEEEENS_10bfloat16_tENS5_IJlSC_lEEESJ_SK_NS4_8TiledMMAINS4_8MMA_AtomIJNS4_4SM904GMMA27MMA_64x64x16_F32BF16BF16_SSILNSO_5MajorE0ELSQ_0ELNSO_7ScaleInE1ELSR_1EEEEEENS4_6LayoutINS5_IJSC_SC_SC_EEENS5_IJNSA_ILi0EEESW_SW_EEEEENS5_IJNS4_10UnderscoreESZ_SZ_EEEEENS4_23SM90_TMA_LOAD_MULTICASTENS4_14ComposedLayoutINS4_7SwizzleILi2ELi4ELi3EEENS4_18smem_ptr_flag_bitsILi16EEENSU_INS5_IJNSA_ILi8EEESH_EEENS5_IJSH_SC_EEEEEEEvNS4_8identityES12_S1C_vS1D_EENS_8epilogue10collective6detail29Sm90TmaWarpSpecializedAdapterINS1G_15DefaultEpilogueISJ_SK_SK_NS1F_6thread17LinearCombinationISJ_Li1EffLNS1K_9ScaleType4KindE0ELNS_15FloatRoundStyleE2ESJ_EENS1_15EpilogueDefaultEEEEEvvEEEEvNT_6ParamsE)
        .other          _ZN7cutlass13device_kernelINS_4gemm6kernel13GemmUniversalIN4cute5tupleIJiiiiEEENS1_10collective13CollectiveMmaINS1_34MainloopSm90TmaGmmaWarpSpecializedILi3ENS5_IJNS4_1CILi2EEESB_NSA_ILi1EEEEEENS1_32KernelTmaWarpSpecializedPingpongEEENS5_IJNSA_ILi64EEESG_NSA_ILi32EEEEEENS_10bfloat16_tENS5_IJlSC_lEEESJ_SK_NS4_8TiledMMAINS4_8MMA_AtomIJNS4_4SM904GMMA27MMA_64x64x16_F32BF16BF16_SSILNSO_5MajorE0ELSQ_0ELNSO_7ScaleInE1ELSR_1EEEEEENS4_6LayoutINS5_IJSC_SC_SC_EEENS5_IJNSA_ILi0EEESW_SW_EEEEENS5_IJNS4_10UnderscoreESZ_SZ_EEEEENS4_23SM90_TMA_LOAD_MULTICASTENS4_14ComposedLayoutINS4_7SwizzleILi2ELi4ELi3EEENS4_18smem_ptr_flag_bitsILi16EEENSU_INS5_IJNSA_ILi8EEESH_EEENS5_IJSH_SC_EEEEEEEvNS4_8identityES12_S1C_vS1D_EENS_8epilogue10collective6detail29Sm90TmaWarpSpecializedAdapterINS1G_15DefaultEpilogueISJ_SK_SK_NS1F_6thread17LinearCombinationISJ_Li1EffLNS1K_9ScaleType4KindE0ELNS_15FloatRoundStyleE2ESJ_EENS1_15EpilogueDefaultEEEEEvvEEEEvNT_6ParamsE,@"STO_CUDA_ENTRY STV_DEFAULT"
_ZN7cutlass13device_kernelINS_4gemm6kernel13GemmUniversalIN4cute5tupleIJiiiiEEENS1_10collective13CollectiveMmaINS1_34MainloopSm90TmaGmmaWarpSpecializedILi3ENS5_IJNS4_1CILi2EEESB_NSA_ILi1EEEEEENS1_32KernelTmaWarpSpecializedPingpongEEENS5_IJNSA_ILi64EEESG_NSA_ILi32EEEEEENS_10bfloat16_tENS5_IJlSC_lEEESJ_SK_NS4_8TiledMMAINS4_8MMA_AtomIJNS4_4SM904GMMA27MMA_64x64x16_F32BF16BF16_SSILNSO_5MajorE0ELSQ_0ELNSO_7ScaleInE1ELSR_1EEEEEENS4_6LayoutINS5_IJSC_SC_SC_EEENS5_IJNSA_ILi0EEESW_SW_EEEEENS5_IJNS4_10UnderscoreESZ_SZ_EEEEENS4_23SM90_TMA_LOAD_MULTICASTENS4_14ComposedLayoutINS4_7SwizzleILi2ELi4ELi3EEENS4_18smem_ptr_flag_bitsILi16EEENSU_INS5_IJNSA_ILi8EEESH_EEENS5_IJSH_SC_EEEEEEEvNS4_8identityES12_S1C_vS1D_EENS_8epilogue10collective6detail29Sm90TmaWarpSpecializedAdapterINS1G_15DefaultEpilogueISJ_SK_SK_NS1F_6thread17LinearCombinationISJ_Li1EffLNS1K_9ScaleType4KindE0ELNS_15FloatRoundStyleE2ESJ_EENS1_15EpilogueDefaultEEEEEvvEEEEvNT_6ParamsE:
[----:B------:R-:W0:Y:S02]  /*0000*/  LDC R1, c[0x0][0x28] ;  /* 0x00000a00ff017b82 */ /* 0x000e240000000800 */
[----:B0-----:R-:W-:Y:S01]  /*0010*/  VIADD R1, R1, 0xfffffff8 ;  /* 0xfffffff801017836 */ /* 0x001fe20000000000 */
[----:B------:R-:W0:Y:S01]  /*0020*/  S2R R4, SR_TID.X ;  /* 0x0000000000047919 */ /* 0x000e220000002100 */
[----:B------:R-:W-:Y:S01]  /*0030*/  ELECT P0, URZ, PT ;  /* 0x00000000003f782f */ /* 0x000fe20003800000 */
[----:B------:R-:W-:Y:S01]  /*0040*/  BSSY B0, `(.L_x_0) ;  /* 0x000000f000007945 */ /* 0x000fe20003800000 */
[--C-:B0-----:R-:W-:Y:S02]  /*0050*/  SHF.R.U32.HI R2, RZ, 0x5, R4.reuse ;  /* 0x00000005ff027819 */ /* 0x101fe40000011604 */
[----:B------:R-:W-:-:S03]  /*0060*/  SHF.R.U32.HI R7, RZ, 0x7, R4 ;  /* 0x00000007ff077819 */ /* 0x000fc60000011604 */
[----:B------:R-:W0:Y:S04]  /*0070*/  SHFL.IDX PT, R5, R2, RZ, 0x1f ;  /* 0x00001fff02057589 */ /* 0x000e2800000e0000 */
[----:B------:R1:W2:Y:S01]  /*0080*/  SHFL.IDX PT, R10, R7, RZ, 0x1f ;  /* 0x00001fff070a7589 */ /* 0x0002a200000e0000 */
[----:B0-----:R-:W-:-:S13]  /*0090*/  ISETP.NE.OR P0, PT, R5, RZ, !P0 ;  /* 0x000000ff0500720c */ /* 0x001fda0004705670 */
[----:B-12---:R-:W-:Y:S05]  /*00a0*/  @P0 BRA `(.L_x_1) ;  /* 0x0000000000200947 */ /* 0x006fea0003800000 */
[----:B------:R-:W-:Y:S02]  /*00b0*/  ULDC.64 UR4, c[0x0][0x198] ;  /* 0x0000660000047ab9 */ /* 0x000fe40000000a00 */
[----:B------:R-:W-:Y:S02]  /*00c0*/  UIADD3 UR6, UP0, UR4, 0xf0, URZ ;  /* 0x000000f004067890 */ /* 0x000fe4000ff1e03f */
[----:B------:R-:W-:Y:S02]  /*00d0*/  UIADD3 UR4, UP1, UR4, 0x1f0, URZ ;  /* 0x000001f004047890 */ /* 0x000fe4000ff3e03f */
[----:B------:R-:W-:Y:S02]  /*00e0*/  UIADD3.X UR7, URZ, UR5, URZ, UP0, !UPT ;  /* 0x000000053f077290 */ /* 0x000fe400087fe43f */
[----:B------:R-:W-:-:S07]  /*00f0*/  UIADD3.X UR5, URZ, UR5, URZ, UP1, !UPT ;  /* 0x000000053f057290 */ /* 0x000fce0008ffe43f */
[----:B------:R0:W-:Y:S02]  /*0100*/  UTMACCTL.PF [UR6] ;  /* 0x00000000060079b9 */ /* 0x0001e40008040000 */
[----:B------:R0:W-:Y:S02]  /*0110*/  UTMACCTL.PF [UR4] ;  /* 0x00000000040079b9 */ /* 0x0001e40008040000 */
[----:B0-----:R-:W-:Y:S01]  /*0120*/  NOP ;  /* 0x0000000000007918 */ /* 0x001fe20000000000 */
.L_x_1:
[----:B------:R-:W-:Y:S05]  /*0130*/  BSYNC B0 ;  /* 0x0000000000007941 */ /* 0x000fea0003800000 */
.L_x_0:
[----:B------:R-:W0:Y:S01]  /*0140*/  SHFL.IDX PT, R8, R2, RZ, 0x1f ;  /* 0x00001fff02087589 */ /* 0x000e2200000e0000 */
[----:B------:R-:W-:-:S04]  /*0150*/  SHF.R.S32.HI R3, RZ, 0x1f, R4 ;  /* 0x0000001fff037819 */ /* 0x000fc80000011404 */
[----:B------:R-:W-:Y:S02]  /*0160*/  LEA.HI R3, R3, R4, RZ, 0x7 ;  /* 0x0000000403037211 */ /* 0x000fe400078f38ff */
[----:B0-----:R-:W-:-:S13]  /*0170*/  ISETP.NE.AND P0, PT, R8, RZ, PT ;  /* 0x000000ff0800720c */ /* 0x001fda0003f05270 */
[----:B------:R-:W-:Y:S05]  /*0180*/  @P0 BRA `(.L_x_2) ;  /* 0x0000000000500947 */ /* 0x000fea0003800000 */
[----:B------:R-:W0:Y:S01]  /*0190*/  S2UR UR8, SR_CgaCtaId ;  /* 0x00000000000879c3 */ /* 0x000e220000008800 */
[----:B------:R-:W-:Y:S01]  /*01a0*/  UMOV UR4, 0x400 ;  /* 0x0000040000047882 */ /* 0x000fe20000000000 */
[----:B------:R-:W-:Y:S01]  /*01b0*/  UMOV UR5, 0x1 ;  /* 0x0000000100057882 */ /* 0x000fe20000000000 */
[----:B------:R-:W-:Y:S01]  /*01c0*/  UMOV UR6, 0x3 ;  /* 0x0000000300067882 */ /* 0x000fe20000000000 */
[----:B------:R-:W-:Y:S01]  /*01d0*/  ELECT P0, URZ, PT ;  /* 0x00000000003f782f */ /* 0x000fe20003800000 */
[----:B------:R-:W-:-:S04]  /*01e0*/  UIADD3 UR6, -UR6, 0x100000, URZ ;  /* 0x0010000006067890 */ /* 0x000fc8000fffe13f */
[----:B------:R-:W-:Y:S02]  /*01f0*/  USHF.L.U32 UR7, UR6, 0xb, URZ ;  /* 0x0000000b06077899 */ /* 0x000fe4000800063f */
[----:B------:R-:W-:Y:S02]  /*0200*/  USHF.L.U32 UR6, UR6, 0x1, URZ ;  /* 0x0000000106067899 */ /* 0x000fe4000800063f */
[----:B0-----:R-:W-:Y:S02]  /*0210*/  ULEA UR8, UR8, UR4, 0x18 ;  /* 0x0000000408087291 */ /* 0x001fe4000f8ec03f */
[----:B------:R-:W-:-:S04]  /*0220*/  UIADD3 UR4, -UR5, 0x100000, URZ ;  /* 0x0010000005047890 */ /* 0x000fc8000fffe13f */
[----:B------:R-:W-:Y:S02]  /*0230*/  USHF.L.U32 UR5, UR4, 0xb, URZ ;  /* 0x0000000b04057899 */ /* 0x000fe4000800063f */
[----:B------:R-:W-:Y:S01]  /*0240*/  USHF.L.U32 UR4, UR4, 0x1, URZ ;  /* 0x0000000104047899 */ /* 0x000fe2000800063f */
[----:B------:R-:W0:Y:S11]  /*0250*/  FENCE.VIEW.ASYNC.S ;  /* 0x00000000000073c6 */ /* 0x000e360000000000 */
[----:B0-----:R0:W1:Y:S01]  /*0260*/  SYNCS.EXCH.64 URZ, [UR8], UR4 ;  /* 0x00000004083f75b2 */ /* 0x0010620008000100 */
[----:B------:R0:W2:Y:S01]  /*0270*/  SYNCS.EXCH.64 URZ, [UR8+0x18], UR6 ;  /* 0x00001806083f75b2 */ /* 0x0000a20008000100 */
[----:B------:R0:W3:Y:S01]  /*0280*/  SYNCS.EXCH.64 URZ, [UR8+0x8], UR4 ;  /* 0x00000804083f75b2 */ /* 0x0000e20008000100 */
[----:B------:R0:W4:Y:S01]  /*0290*/  SYNCS.EXCH.64 URZ, [UR8+0x20], UR6 ;  /* 0x00002006083f75b2 */ /* 0x0001220008000100 */
[----:B------:R0:W0:Y:S01]  /*02a0*/  SYNCS.EXCH.64 URZ, [UR8+0x10], UR4 ;  /* 0x00001004083f75b2 */ /* 0x0000220008000100 */
[----:B------:R0:W0:Y:S01]  /*02b0*/  SYNCS.EXCH.64 URZ, [UR8+0x28], UR6 ;  /* 0x00002806083f75b2 */ /* 0x0000220008000100 */
[----:B------:R-:W-:Y:S01]  /*02c0*/  NOP ;  /* 0x0000000000007918 */ /* 0x000fe20000000000 */
.L_x_2:
[----:B------:R-:W5:Y:S01]  /*02d0*/  SHFL.IDX PT, R13, R2, RZ, 0x1f ;  /* 0x00001fff020d7589 */ /* 0x000f6200000e0000 */
[----:B------:R-:W1:Y:S01]  /*02e0*/  S2UR UR12, SR_CTAID.X ;  /* 0x00000000000c79c3 */ /* 0x000e620000002500 */
[----:B------:R-:W-:Y:S02]  /*02f0*/  LOP3.LUT R3, R3, 0xffffff80, RZ, 0xc0, !PT ;  /* 0xffffff8003037812 */ /* 0x000fe400078ec0ff */
[----:B------:R-:W-:Y:S01]  /*0300*/  ELECT P0, URZ, PT ;  /* 0x00000000003f782f */ /* 0x000fe20003800000 */
[----:B------:R2:W3:Y:S01]  /*0310*/  SHFL.IDX PT, R12, R2, RZ, 0x1f ;  /* 0x00001fff020c7589 */ /* 0x0004e200000e0000 */
[----:B------:R-:W-:Y:S01]  /*0320*/  ELECT P1, URZ, PT ;  /* 0x00000000003f782f */ /* 0x000fe20003820000 */
[----:B------:R-:W-:Y:S01]  /*0330*/  NOP ;  /* 0x0000000000007918 */ /* 0x000fe20000000000 */
[----:B------:R-:W-:Y:S01]  /*0340*/  IMAD.IADD R3, R4, 0x1, -R3 ;  /* 0x0000000104037824 */ /* 0x000fe200078e0a03 */
[----:B------:R-:W4:Y:S01]  /*0350*/  S2R R6, SR_CTAID.Y ;  /* 0x0000000000067919 */ /* 0x000f220000002600 */
[----:B0-----:R-:W-:Y:S01]  /*0360*/  ULDC UR4, c[0x0][0x150] ;  /* 0x0000540000047ab9 */ /* 0x001fe20000000800 */
[----:B------:R-:W0:Y:S01]  /*0370*/  LDC R14, c[0x0][0x144] ;  /* 0x00005100ff0e7b82 */ /* 0x000e220000000800 */
[----:B------:R-:W-:Y:S01]  /*0380*/  UMOV UR11, 0x80 ;  /* 0x00000080000b7882 */ /* 0x000fe20000000000 */
[----:B------:R-:W-:Y:S01]  /*0390*/  SHF.R.S32.HI R0, RZ, 0x1f, R3 ;  /* 0x0000001fff007819 */ /* 0x000fe20000011403 */
[----:B------:R-:W-:Y:S01]  /*03a0*/  NOP ;  /* 0x0000000000007918 */ /* 0x000fe20000000000 */
[C---:B------:R-:W-:Y:S01]  /*03b0*/  VIADD R35, R10.reuse, 0xffffffff ;  /* 0xffffffff0a237836 */ /* 0x040fe20000000000 */
[----:B------:R-:W-:Y:S01]  /*03c0*/  ISETP.NE.AND P4, PT, R10, RZ, PT ;  /* 0x000000ff0a00720c */ /* 0x000fe20003f85270 */
[----:B------:R-:W-:Y:S01]  /*03d0*/  IMAD.MOV.U32 R57, RZ, RZ, 0x1 ;  /* 0x00000001ff397424 */ /* 0x000fe200078e00ff */
[----:B------:R-:W-:Y:S01]  /*03e0*/  LEA.HI R9, R0, R3, RZ, 0x3 ;  /* 0x0000000300097211 */ /* 0x000fe200078f18ff */
[----:B------:R-:W0:Y:S01]  /*03f0*/  LDC R15, c[0x0][0x140] ;  /* 0x00005000ff0f7b82 */ /* 0x000e220000000800 */
[----:B------:R-:W-:-:S02]  /*0400*/  ISETP.GE.U32.AND P6, PT, R35, 0x2, PT ;  /* 0x000000022300780c */ /* 0x000fc40003fc6070 */
[--C-:B------:R-:W-:Y:S02]  /*0410*/  SHF.R.S32.HI R11, RZ, 0x3, R9.reuse ;  /* 0x00000003ff0b7819 */ /* 0x100fe40000011409 */
[----:B--2---:R-:W-:Y:S02]  /*0420*/  SHF.R.S32.HI R2, RZ, 0x1f, R9 ;  /* 0x0000001fff027819 */ /* 0x004fe40000011409 */
[----:B------:R-:W-:Y:S01]  /*0430*/  SHF.R.S32.HI R9, RZ, 0x1f, R8 ;  /* 0x0000001fff097819 */ /* 0x000fe20000011408 */
[----:B------:R-:W2:Y:S01]  /*0440*/  LDC R25, c[0x0][0x148] ;  /* 0x00005200ff197b82 */ /* 0x000ea20000000800 */
[----:B-----5:R-:W-:Y:S02]  /*0450*/  ISETP.NE.OR P0, PT, R13, RZ, !P0 ;  /* 0x000000ff0d00720c */ /* 0x020fe40004705670 */
[----:B-1----:R-:W-:Y:S02]  /*0460*/  I2FP.F32.U32 R13, UR12 ;  /* 0x0000000c000d7c45 */ /* 0x002fe40008201000 */
[----:B------:R-:W-:-:S02]  /*0470*/  LEA.HI R2, R2, R11, RZ, 0x2 ;  /* 0x0000000b02027211 */ /* 0x000fc400078f10ff */
[----:B------:R-:W-:Y:S01]  /*0480*/  LEA.HI R9, R9, R8, RZ, 0x2 ;  /* 0x0000000809097211 */ /* 0x000fe200078f10ff */
[----:B------:R-:W-:Y:S01]  /*0490*/  FMUL R13, R13, UR4 ;  /* 0x000000040d0d7c20 */ /* 0x000fe20008400000 */
[----:B---3--:R-:W-:Y:S01]  /*04a0*/  ISETP.NE.OR P1, PT, R12, RZ, !P1 ;  /* 0x000000ff0c00720c */ /* 0x008fe20004f25670 */
[----:B------:R-:W-:Y:S01]  /*04b0*/  ULDC UR4, c[0x0][0x154] ;  /* 0x0000550000047ab9 */ /* 0x000fe20000000800 */
[----:B------:R-:W-:Y:S02]  /*04c0*/  LOP3.LUT R12, R2, 0xfffffffc, RZ, 0xc0, !PT ;  /* 0xfffffffc020c7812 */ /* 0x000fe400078ec0ff */
[----:B------:R-:W-:Y:S01]  /*04d0*/  LOP3.LUT R9, R9, 0x3ffffffc, RZ, 0xc0, !PT ;  /* 0x3ffffffc09097812 */ /* 0x000fe200078ec0ff */
[----:B------:R-:W1:Y:S01]  /*04e0*/  F2I.U32.TRUNC.NTZ R13, R13 ;  /* 0x0000000d000d7305 */ /* 0x000e62000020f000 */
[----:B------:R-:W-:Y:S01]  /*04f0*/  SHF.R.S32.HI R2, RZ, 0x1f, R5 ;  /* 0x0000001fff027819 */ /* 0x000fe20000011405 */
[----:B------:R-:W-:Y:S01]  /*0500*/  IMAD.IADD R12, R11, 0x1, -R12 ;  /* 0x000000010b0c7824 */ /* 0x000fe200078e0a0c */
[----:B------:R-:W-:Y:S01]  /*0510*/  VOTEU.ALL UP1, P0 ;  /* 0x00000000003f7886 */ /* 0x000fe20000020000 */
[----:B------:R-:W-:Y:S01]  /*0520*/  IMAD.IADD R9, R8, 0x1, -R9 ;  /* 0x0000000108097824 */ /* 0x000fe200078e0a09 */
[----:B------:R-:W-:Y:S01]  /*0530*/  LEA.HI R2, R2, R5, RZ, 0x2 ;  /* 0x0000000502027211 */ /* 0x000fe200078f10ff */
[----:B------:R-:W-:Y:S01]  /*0540*/  VOTEU.ALL UP0, P0 ;  /* 0x00000000003f7886 */ /* 0x000fe20000000000 */
[----:B----4-:R-:W-:Y:S01]  /*0550*/  I2FP.F32.U32 R8, R6 ;  /* 0x0000000600087245 */ /* 0x010fe20000201000 */
[----:B------:R-:W-:Y:S01]  /*0560*/  IMAD R9, R9, 0x4, R12 ;  /* 0x0000000409097824 */ /* 0x000fe200078e020c */
[----:B------:R-:W-:Y:S01]  /*0570*/  LOP3.LUT R2, R2, 0xfffffffc, RZ, 0xc0, !PT ;  /* 0xfffffffc02027812 */ /* 0x000fe200078ec0ff */
[----:B------:R-:W-:Y:S01]  /*0580*/  VOTEU.ALL UP2, P1 ;  /* 0x00000000003f7886 */ /* 0x000fe20000840000 */
[----:B------:R-:W3:Y:S01]  /*0590*/  @!UP1 S2UR UR7, SR_CgaCtaId ;  /* 0x00000000000799c3 */ /* 0x000ee20000008800 */
[----:B------:R-:W-:Y:S01]  /*05a0*/  FMUL R8, R8, UR4 ;  /* 0x0000000408087c20 */ /* 0x000fe20008400000 */
[----:B------:R-:W-:Y:S01]  /*05b0*/  IMAD.SHL.U32 R56, R9, 0x4, RZ ;  /* 0x0000000409387824 */ /* 0x000fe200078e00ff */
[----:B------:R-:W-:Y:S01]  /*05c0*/  UMOV UR4, 0x20 ;  /* 0x0000002000047882 */ /* 0x000fe20000000000 */
[----:B------:R-:W-:Y:S01]  /*05d0*/  IMAD.IADD R5, R5, 0x1, -R2 ;  /* 0x0000000105057824 */ /* 0x000fe200078e0a02 */
[----:B------:R-:W-:Y:S01]  /*05e0*/  LEA.HI R2, R9, R9, RZ, 0x1 ;  /* 0x0000000909027211 */ /* 0x000fe200078f08ff */
[----:B-1----:R-:W-:Y:S01]  /*05f0*/  IMAD.MOV R13, RZ, RZ, -R13 ;  /* 0x000000ffff0d7224 */ /* 0x002fe200078e0a0d */
[----:B------:R-:W1:Y:S01]  /*0600*/  F2I.U32.TRUNC.NTZ R8, R8 ;  /* 0x0000000800087305 */ /* 0x000e62000020f000 */
[----:B------:R-:W4:Y:S01]  /*0610*/  @!UP2 S2UR UR10, SR_CgaCtaId ;  /* 0x00000000000aa9c3 */ /* 0x000f220000008800 */
[----:B------:R-:W-:Y:S01]  /*0620*/  LOP3.LUT R2, R2, 0xfffffffe, RZ, 0xc0, !PT ;  /* 0xfffffffe02027812 */ /* 0x000fe200078ec0ff */
[----:B0-----:R-:W-:Y:S01]  /*0630*/  IMAD R21, R14, R13, UR12 ;  /* 0x0000000c0e157e24 */ /* 0x001fe2000f8e020d */
[----:B------:R-:W-:Y:S01]  /*0640*/  @!UP1 UMOV UR6, 0x400 ;  /* 0x0000040000069882 */ /* 0x000fe20000000000 */
[----:B------:R-:W-:-:S04]  /*0650*/  @!UP1 UIADD3 UR4, -UR4, 0x100000, URZ ;  /* 0x0010000004049890 */ /* 0x000fc8000fffe13f */
[----:B------:R-:W-:Y:S02]  /*0660*/  @!UP1 USHF.L.U32 UR5, UR4, 0xb, URZ ;  /* 0x0000000b04059899 */ /* 0x000fe4000800063f */
[----:B------:R-:W-:Y:S01]  /*0670*/  @!UP1 USHF.L.U32 UR4, UR4, 0x1, URZ ;  /* 0x0000000104049899 */ /* 0x000fe2000800063f */
[C---:B------:R-:W-:Y:S01]  /*0680*/  LOP3.LUT R56, R9.reuse, 0xc, R56, 0x78, !PT ;  /* 0x0000000c09387812 */ /* 0x040fe200078e7838 */
[----:B------:R-:W-:Y:S01]  /*0690*/  IMAD.IADD R2, R9, 0x1, -R2 ;  /* 0x0000000109027824 */ /* 0x000fe200078e0a02 */
[----:B------:R-:W-:Y:S01]  /*06a0*/  @!UP2 UMOV UR9, 0x400 ;  /* 0x000004000009a882 */ /* 0x000fe20000000000 */
[----:B------:R-:W-:Y:S01]  /*06b0*/  VOTEU.ALL UP3, P1 ;  /* 0x00000000003f7886 */ /* 0x000fe20000860000 */
[----:B------:R-:W-:Y:S01]  /*06c0*/  VOTEU.ALL UP4, P1 ;  /* 0x00000000003f7886 */ /* 0x000fe20000880000 */
[----:B------:R-:W-:Y:S01]  /*06d0*/  VOTEU.ALL UP5, P1 ;  /* 0x00000000003f7886 */ /* 0x000fe200008a0000 */
[----:B------:R-:W-:Y:S01]  /*06e0*/  ISETP.NE.AND P3, PT, R2, R21, PT ;  /* 0x000000150200720c */ /* 0x000fe20003f65270 */
[----:B------:R0:W0:Y:S01]  /*06f0*/  SHFL.IDX PT, R14, R7, RZ, 0x1f ;  /* 0x00001fff070e7589 */ /* 0x00002200000e0000 */
[----:B------:R-:W-:Y:S01]  /*0700*/  ISETP.EQ.U32.AND P2, PT, R15, 0x1, PT ;  /* 0x000000010f00780c */ /* 0x000fe20003f42070 */
[----:B-1----:R-:W-:Y:S01]  /*0710*/  IMAD.MOV R20, RZ, RZ, -R8 ;  /* 0x000000ffff147224 */ /* 0x002fe200078e0a08 */
[----:B---3--:R-:W-:-:S02]  /*0720*/  @!UP1 ULEA UR8, UR7, UR6, 0x18 ;  /* 0x0000000607089291 */ /* 0x008fc4000f8ec03f */
[----:B------:R-:W-:-:S04]  /*0730*/  @!UP2 UIADD3 UR6, -UR11, 0x100000, URZ ;  /* 0x001000000b06a890 */ /* 0x000fc8000fffe13f */
[----:B------:R-:W-:Y:S02]  /*0740*/  @!UP2 USHF.L.U32 UR7, UR6, 0xb, URZ ;  /* 0x0000000b0607a899 */ /* 0x000fe4000800063f */
[----:B------:R-:W-:Y:S01]  /*0750*/  @!UP2 USHF.L.U32 UR6, UR6, 0x1, URZ ;  /* 0x000000010606a899 */ /* 0x000fe2000800063f */
[----:B--2---:R-:W-:Y:S01]  /*0760*/  IMAD R9, R25, R20, R6 ;  /* 0x0000001419097224 */ /* 0x004fe200078e0206 */
[----:B------:R-:W-:Y:S01]  /*0770*/  VOTEU.ALL UP1, P0 ;  /* 0x00000000003f7886 */ /* 0x000fe20000020000 */
[----:B------:R-:W-:Y:S01]  /*0780*/  LOP3.LUT P0, RZ, R3, 0x7, RZ, 0xc0, !PT ;  /* 0x0000000703ff7812 */ /* 0x000fe2000780c0ff */
[----:B----4-:R-:W-:Y:S01]  /*0790*/  @!UP2 ULEA UR9, UR10, UR9, 0x18 ;  /* 0x000000090a09a291 */ /* 0x010fe2000f8ec03f */
[----:B------:R-:W-:Y:S01]  /*07a0*/  @P3 LEA.HI R2, R56, R56, RZ, 0x1 ;  /* 0x0000003838023211 */ /* 0x000fe200078f08ff */
[----:B------:R-:W-:Y:S01]  /*07b0*/  VOTEU.ALL UP2, P1 ;  /* 0x00000000003f7886 */ /* 0x000fe20000840000 */
[----:B------:R-:W-:Y:S01]  /*07c0*/  ISETP.NE.AND P1, PT, R5, 0x3, PT ;  /* 0x000000030500780c */ /* 0x000fe20003f25270 */
[----:B------:R-:W1:Y:S02]  /*07d0*/  FENCE.VIEW.ASYNC.S ;  /* 0x00000000000073c6 */ /* 0x000e640000000000 */
[----:B-1----:R1:W2:Y:S01]  /*07e0*/  @!UP0 SYNCS.EXCH.64 URZ, [UR8+0x60], UR4 ;  /* 0x00006004083f85b2 */ /* 0x0022a20008000100 */
[----:B------:R-:W-:-:S02]  /*07f0*/  @P3 SHF.R.S32.HI R2, RZ, 0x1, R2 ;  /* 0x00000001ff023819 */ /* 0x000fc40000011402 */
[----:B------:R-:W-:Y:S02]  /*0800*/  ISETP.EQ.OR P1, PT, R5, RZ, !P1 ;  /* 0x000000ff0500720c */ /* 0x000fe40004f22670 */
[----:B------:R-:W-:Y:S02]  /*0810*/  @P3 ISETP.NE.AND P5, PT, R2, R9, PT ;  /* 0x000000090200320c */ /* 0x000fe40003fa5270 */
[----:B------:R-:W-:Y:S02]  /*0820*/  ISETP.LT.U32.AND P0, PT, R56, 0x4, !P0 ;  /* 0x000000043800780c */ /* 0x000fe40004701070 */
[----:B------:R-:W-:Y:S02]  /*0830*/  ISETP.EQ.AND P1, PT, R10, RZ, P1 ;  /* 0x000000ff0a00720c */ /* 0x000fe40000f22270 */
[----:B------:R-:W-:Y:S02]  /*0840*/  SEL R2, RZ, 0x1, !P0 ;  /* 0x00000001ff027807 */ /* 0x000fe40004000000 */
[----:B------:R-:W-:-:S02]  /*0850*/  @P3 SEL R57, RZ, 0x1, P5 ;  /* 0x00000001ff393807 */ /* 0x000fc40002800000 */
[----:B------:R-:W-:Y:S01]  /*0860*/  SEL R16, RZ, 0x1, !P1 ;  /* 0x00000001ff107807 */ /* 0x000fe20004800000 */
[----:B------:R1:W3:Y:S01]  /*0870*/  @!UP1 SYNCS.EXCH.64 URZ, [UR8+0x68], UR4 ;  /* 0x00006804083f95b2 */ /* 0x0002e20008000100 */
[----:B------:R-:W-:Y:S01]  /*0880*/  NOP ;  /* 0x0000000000007918 */ /* 0x000fe20000000000 */
[----:B------:R-:W-:Y:S02]  /*0890*/  LOP3.LUT R57, R57, R2, RZ, 0xc0, !PT ;  /* 0x0000000239397212 */ /* 0x000fe400078ec0ff */
[----:B------:R-:W-:Y:S01]  /*08a0*/  SEL R16, R16, 0x2, P6 ;  /* 0x0000000210107807 */ /* 0x000fe20003000000 */
[----:B------:R1:W4:Y:S01]  /*08b0*/  @!UP2 SYNCS.EXCH.64 URZ, [UR9+0x40], UR6 ;  /* 0x00004006093fa5b2 */ /* 0x0003220008000100 */
[----:B------:R1:W0:Y:S01]  /*08c0*/  @!UP3 SYNCS.EXCH.64 URZ, [UR9+0x48], UR6 ;  /* 0x00004806093fb5b2 */ /* 0x0002220008000100 */
[----:B------:R1:W0:Y:S01]  /*08d0*/  @!UP4 SYNCS.EXCH.64 URZ, [UR9+0x50], UR6 ;  /* 0x00005006093fc5b2 */ /* 0x0002220008000100 */
[----:B------:R1:W0:Y:S01]  /*08e0*/  @!UP5 SYNCS.EXCH.64 URZ, [UR9+0x58], UR6 ;  /* 0x00005806093fd5b2 */ /* 0x0002220008000100 */
[----:B------:R-:W-:Y:S01]  /*08f0*/  NOP ;  /* 0x0000000000007918 */ /* 0x000fe20000000000 */
[----:B-12---:R-:W-:Y:S05]  /*0900*/  @!P2 BRA `(.L_x_3) ;  /* 0x000000000008a947 */ /* 0x006fea0003800000 */
[----:B0--34-:R-:W-:Y:S01]  /*0910*/  UCGABAR_ARV ;  /* 0x00000000000079c7 */ /* 0x019fe20008000000 */
[----:B------:R-:W-:Y:S05]  /*0920*/  BRA `(.L_x_4) ;  /* 0x0000000000047947 */ /* 0x000fea0003800000 */
.L_x_3:
[----:B0--34-:R-:W-:Y:S01]  /*0930*/  NOP ;  /* 0x0000000000007918 */ /* 0x019fe20000000000 */
.L_x_4:
[----:B------:R-:W-:Y:S01]  /*0940*/  ULDC.64 UR4, c[0x0][0x598] ;  /* 0x0001660000047ab9 */ /* 0x000fe20000000a00 */
[----:B------:R-:W-:Y:S01]  /*0950*/  ULDC.64 UR36, c[0x0][0x208] ;  /* 0x0000820000247ab9 */ /* 0x000fe20000000a00 */
[----:B------:R-:W-:-:S04]  /*0960*/  ISETP.NE.U32.AND P0, PT, RZ, UR4, PT ;  /* 0x00000004ff007c0c */ /* 0x000fc8000bf05070 */
[----:B------:R-:W-:-:S13]  /*0970*/  ISETP.NE.AND.EX P0, PT, RZ, UR5, PT, P0 ;  /* 0x00000005ff007c0c */ /* 0x000fda000bf05300 */
[----:B------:R-:W-:Y:S05]  /*0980*/  @!P0 BRA `(.L_x_5) ;  /* 0x00000000001c8947 */ /* 0x000fea0003800000 */
[----:B------:R-:W0:Y:S02]  /*0990*/  LDC.64 R8, c[0x0][0x598] ;  /* 0x00016600ff087b82 */ /* 0x000e240000000a00 */
[----:B0-----:R-:W2:Y:S02]  /*09a0*/  LDG.E.64 R8, desc[UR36][R8.64] ;  /* 0x0000002408087981 */ /* 0x001ea4000c1e1b00 */
[----:B--2---:R-:W-:-:S04]  /*09b0*/  ISETP.NE.U32.AND P0, PT, R8, RZ, PT ;  /* 0x000000ff0800720c */ /* 0x004fc80003f05070 */
[----:B------:R-:W-:-:S13]  /*09c0*/  ISETP.NE.AND.EX P0, PT, R9, RZ, PT, P0 ;  /* 0x000000ff0900720c */ /* 0x000fda0003f05300 */
[----:B------:R-:W-:Y:S05]  /*09d0*/  @!P0 BRA `(.L_x_5) ;  /* 0x0000000000088947 */ /* 0x000fea0003800000 */
[----:B------:R0:W5:Y:S01]  /*09e0*/  LD.E R58, desc[UR36][R8.64] ;  /* 0x00000024083a7980 */ /* 0x000162000c101900 */
[----:B------:R-:W-:Y:S05]  /*09f0*/  BRA `(.L_x_6) ;  /* 0x0000000000247947 */ /* 0x000fea0003800000 */
.L_x_5:
[----:B------:R-:W-:Y:S02]  /*0a00*/  ULDC.64 UR4, c[0x0][0x588] ;  /* 0x0001620000047ab9 */ /* 0x000fe40000000a00 */
[----:B------:R-:W-:-:S04]  /*0a10*/  ISETP.NE.U32.AND P0, PT, RZ, UR4, PT ;  /* 0x00000004ff007c0c */ /* 0x000fc8000bf05070 */
[----:B------:R-:W-:-:S13]  /*0a20*/  ISETP.NE.AND.EX P0, PT, RZ, UR5, PT, P0 ;  /* 0x00000005ff007c0c */ /* 0x000fda000bf05300 */
[----:B------:R-:W-:Y:S05]  /*0a30*/  @!P0 BRA `(.L_x_7) ;  /* 0x00000000000c8947 */ /* 0x000fea0003800000 */
[----:B------:R-:W0:Y:S02]  /*0a40*/  LDC.64 R58, c[0x0][0x588] ;  /* 0x00016200ff3a7b82 */ /* 0x000e240000000a00 */
[----:B0-----:R1:W5:Y:S01]  /*0a50*/  LDG.E R58, desc[UR36][R58.64] ;  /* 0x000000243a3a7981 */ /* 0x001362000c1e1900 */
[----:B------:R-:W-:Y:S05]  /*0a60*/  BRA `(.L_x_6) ;  /* 0x0000000000087947 */ /* 0x000fea0003800000 */
.L_x_7:
[----:B------:R-:W-:Y:S02]  /*0a70*/  ULDC UR4, c[0x0][0x580] ;  /* 0x0001600000047ab9 */ /* 0x000fe40000000800 */
[----:B------:R-:W-:-:S07]  /*0a80*/  IMAD.U32 R58, RZ, RZ, UR4 ;  /* 0x00000004ff3a7e24 */ /* 0x000fce000f8e00ff */
.L_x_6:
[----:B------:R-:W-:Y:S02]  /*0a90*/  ULDC.64 UR4, c[0x0][0x5a0] ;  /* 0x0001680000047ab9 */ /* 0x000fe40000000a00 */
[----:B------:R-:W-:-:S04]  /*0aa0*/  ISETP.NE.U32.AND P0, PT, RZ, UR4, PT ;  /* 0x00000004ff007c0c */ /* 0x000fc8000bf05070 */
[----:B------:R-:W-:-:S13]  /*0ab0*/  ISETP.NE.AND.EX P0, PT, RZ, UR5, PT, P0 ;  /* 0x00000005ff007c0c */ /* 0x000fda000bf05300 */
[----:B------:R-:W-:Y:S05]  /*0ac0*/  @!P0 BRA `(.L_x_8) ;  /* 0x00000000001c8947 */ /* 0x000fea0003800000 */
[----:B0-----:R-:W0:Y:S02]  /*0ad0*/  LDC.64 R8, c[0x0][0x5a0] ;  /* 0x00016800ff087b82 */ /* 0x001e240000000a00 */
[----:B0-----:R-:W2:Y:S02]  /*0ae0*/  LDG.E.64 R8, desc[UR36][R8.64] ;  /* 0x0000002408087981 */ /* 0x001ea4000c1e1b00 */
[----:B--2---:R-:W-:-:S04]  /*0af0*/  ISETP.NE.U32.AND P0, PT, R8, RZ, PT ;  /* 0x000000ff0800720c */ /* 0x004fc80003f05070 */
[----:B------:R-:W-:-:S13]  /*0b00*/  ISETP.NE.AND.EX P0, PT, R9, RZ, PT, P0 ;  /* 0x000000ff0900720c */ /* 0x000fda0003f05300 */
[----:B------:R-:W-:Y:S05]  /*0b10*/  @!P0 BRA `(.L_x_8) ;  /* 0x0000000000088947 */ /* 0x000fea0003800000 */
[----:B-1----:R0:W5:Y:S01]  /*0b20*/  LD.E R59, desc[UR36][R8.64] ;  /* 0x00000024083b7980 */ /* 0x002162000c101900 */
[----:B------:R-:W-:Y:S05]  /*0b30*/  BRA `(.L_x_9) ;  /* 0x0000000000247947 */ /* 0x000fea0003800000 */
.L_x_8:
[----:B------:R-:W-:Y:S02]  /*0b40*/  ULDC.64 UR4, c[0x0][0x590] ;  /* 0x0001640000047ab9 */ /* 0x000fe40000000a00 */
[----:B------:R-:W-:-:S04]  /*0b50*/  ISETP.NE.U32.AND P0, PT, RZ, UR4, PT ;  /* 0x00000004ff007c0c */ /* 0x000fc8000bf05070 */
[----:B------:R-:W-:-:S13]  /*0b60*/  ISETP.NE.AND.EX P0, PT, RZ, UR5, PT, P0 ;  /* 0x00000005ff007c0c */ /* 0x000fda000bf05300 */
[----:B------:R-:W-:Y:S05]  /*0b70*/  @!P0 BRA `(.L_x_10) ;  /* 0x00000000000c8947 */ /* 0x000fea0003800000 */
[----:B0-----:R-:W1:Y:S02]  /*0b80*/  LDC.64 R8, c[0x0][0x590] ;  /* 0x00016400ff087b82 */ /* 0x001e640000000a00 */
[----:B-1----:R1:W5:Y:S01]  /*0b90*/  LDG.E R59, desc[UR36][R8.64] ;  /* 0x00000024083b7981 */ /* 0x002362000c1e1900 */
[----:B------:R-:W-:Y:S05]  /*0ba0*/  BRA `(.L_x_9) ;  /* 0x0000000000087947 */ /* 0x000fea0003800000 */
.L_x_10:
[----:B------:R-:W-:Y:S02]  /*0bb0*/  ULDC UR4, c[0x0][0x584] ;  /* 0x0001610000047ab9 */ /* 0x000fe40000000800 */
[----:B-1----:R-:W-:-:S07]  /*0bc0*/  IMAD.U32 R59, RZ, RZ, UR4 ;  /* 0x00000004ff3b7e24 */ /* 0x002fce000f8e00ff */
.L_x_9:
[----:B------:R-:W2:Y:S01]  /*0bd0*/  LDC R2, c[0x0][0x65c] ;  /* 0x00019700ff027b82 */ /* 0x000ea20000000800 */
[----:B------:R-:W-:Y:S01]  /*0be0*/  ULDC UR6, c[0x0][0x28c] ;  /* 0x0000a30000067ab9 */ /* 0x000fe20000000800 */
[----:B------:R-:W-:Y:S01]  /*0bf0*/  ISETP.NE.AND P0, PT, R10, 0x2, PT ;  /* 0x000000020a00780c */ /* 0x000fe20003f05270 */
[----:B------:R-:W-:Y:S01]  /*0c00*/  UIADD3 UR6, UR6, 0x1f, URZ ;  /* 0x0000001f06067890 */ /* 0x000fe2000fffe03f */
[----:B01----:R-:W-:Y:S01]  /*0c10*/  IMAD.U32 R8, RZ, RZ, UR12 ;  /* 0x0000000cff087e24 */ /* 0x003fe2000f8e00ff */
[----:B------:R-:W-:Y:S01]  /*0c20*/  UMOV UR38, URZ ;  /* 0x0000003f00267c82 */ /* 0x000fe20008000000 */
[----:B------:R-:W-:Y:S01]  /*0c30*/  IMAD.MOV.U32 R9, RZ, RZ, RZ ;  /* 0x000000ffff097224 */ /* 0x000fe200078e00ff */
[----:B------:R-:W-:Y:S01]  /*0c40*/  USHF.R.S32.HI UR7, URZ, 0x1f, UR6 ;  /* 0x0000001f3f077899 */ /* 0x000fe20008011406 */
[----:B------:R-:W-:Y:S01]  /*0c50*/  UMOV UR39, URZ ;  /* 0x0000003f00277c82 */ /* 0x000fe20008000000 */
[----:B------:R-:W-:Y:S02]  /*0c60*/  ULDC.64 UR8, c[0x0][0x650] ;  /* 0x0001940000087ab9 */ /* 0x000fe40000000a00 */
[----:B------:R-:W-:-:S04]  /*0c70*/  ULEA.HI UR7, UR7, UR6, URZ, 0x5 ;  /* 0x0000000607077291 */ /* 0x000fc8000f8f283f */
[----:B------:R-:W-:Y:S01]  /*0c80*/  USHF.R.S32.HI UR40, URZ, 0x5, UR7 ;  /* 0x000000053f287899 */ /* 0x000fe20008011407 */
[----:B--2---:R-:W-:-:S13]  /*0c90*/  ISETP.NE.AND P1, PT, R2, 0x1, PT ;  /* 0x000000010200780c */ /* 0x004fda0003f25270 */
[----:B------:R-:W0:Y:S01]  /*0ca0*/  @P1 LDC R19, c[0x0][0x10] ;  /* 0x00000400ff131b82 */ /* 0x000e220000000800 */
[----:B------:R-:W-:Y:S02]  /*0cb0*/  @P1 IMAD.MOV.U32 R7, RZ, RZ, RZ ;  /* 0x000000ffff071224 */ /* 0x000fe400078e00ff */
[----:B------:R-:W-:-:S05]  /*0cc0*/  @P1 IMAD.MOV.U32 R17, RZ, RZ, RZ ;  /* 0x000000ffff111224 */ /* 0x000fca00078e00ff */
[----:B------:R-:W1:Y:S01]  /*0cd0*/  @!P1 LDC R11, c[0x0][0xc] ;  /* 0x00000300ff0b9b82 */ /* 0x000e620000000800 */
[----:B------:R-:W-:Y:S01]  /*0ce0*/  ULDC UR4, c[0x0][0xc] ;  /* 0x0000030000047ab9 */ /* 0x000fe20000000800 */
[----:B------:R-:W-:Y:S02]  /*0cf0*/  ULDC UR5, c[0x0][0x10] ;  /* 0x0000040000057ab9 */ /* 0x000fe40000000800 */
[----:B------:R-:W-:-:S04]  /*0d00*/  UIMAD.WIDE.U32 UR4, UR4, UR5, URZ ;  /* 0x00000005040472a5 */ /* 0x000fc8000f8e003f */
[----:B------:R-:W2:Y:S01]  /*0d10*/  LDC R2, c[0x0][0x14] ;  /* 0x00000500ff027b82 */ /* 0x000ea20000000800 */
[----:B0-----:R-:W-:-:S04]  /*0d20*/  @P1 IMAD.WIDE.U32 R18, R19, UR12, R6 ;  /* 0x0000000c13121c25 */ /* 0x001fc8000f8e0006 */
[----:B------:R-:W-:Y:S02]  /*0d30*/  @P1 IMAD.IADD R17, R19, 0x1, R17 ;  /* 0x0000000113111824 */ /* 0x000fe400078e0211 */
[----:B-1----:R-:W-:-:S04]  /*0d40*/  @!P1 IMAD.WIDE.U32 R8, R6, R11, R8 ;  /* 0x0000000b06089225 */ /* 0x002fc800078e0008 */
[----:B------:R-:W-:Y:S02]  /*0d50*/  @!P1 IMAD.MOV.U32 R18, RZ, RZ, R8 ;  /* 0x000000ffff129224 */ /* 0x000fe400078e0008 */
[----:B------:R-:W-:Y:S02]  /*0d60*/  @!P1 IMAD.MOV.U32 R17, RZ, RZ, R9 ;  /* 0x000000ffff119224 */ /* 0x000fe400078e0009 */
[----:B--2---:R-:W-:-:S04]  /*0d70*/  IMAD.WIDE.U32 R12, R2, UR4, RZ ;  /* 0x00000004020c7c25 */ /* 0x004fc8000f8e00ff */
[----:B------:R-:W-:Y:S01]  /*0d80*/  IMAD R23, R2, UR5, RZ ;  /* 0x0000000502177c24 */ /* 0x000fe2000f8e02ff */
[----:B------:R0:W-:Y:S03]  /*0d90*/  STL.64 [R1], R12 ;  /* 0x0000000c01007387 */ /* 0x0001e60000100a00 */
[----:B------:R-:W-:Y:S01]  /*0da0*/  IMAD.IADD R23, R13, 0x1, R23 ;  /* 0x000000010d177824 */ /* 0x000fe200078e0217 */
[----:B------:R-:W-:Y:S06]  /*0db0*/  @P0 BRA `(.L_x_11) ;  /* 0x0000000000200947 */ /* 0x000fec0003800000 */
[----:B------:R-:W-:Y:S01]  /*0dc0*/  UISETP.GE.U32.AND UP0, UPT, UR40, 0x3, UPT ;  /* 0x000000032800788c */ /* 0x000fe2000bf06070 */
[----:B------:R-:W-:Y:S01]  /*0dd0*/  IADD3 R18, P0, R18, R12, RZ ;  /* 0x0000000c12127210 */ /* 0x000fe20007f1e0ff */
[----:B------:R-:W-:Y:S01]  /*0de0*/  UIMAD.WIDE.U32 UR4, UR40, -0x55555555, URZ ;  /* 0xaaaaaaab280478a5 */ /* 0x000fe2000f8e003f */
[----:B------:R-:W-:-:S03]  /*0df0*/  UMOV UR39, URZ ;  /* 0x0000003f00277c82 */ /* 0x000fc60008000000 */
[----:B------:R-:W-:Y:S01]  /*0e00*/  USHF.R.U32.HI UR4, URZ, 0x1, UR5 ;  /* 0x000000013f047899 */ /* 0x000fe20008011605 */
[----:B------:R-:W-:-:S03]  /*0e10*/  IMAD.X R17, R23, 0x1, R17, P0 ;  /* 0x0000000117117824 */ /* 0x000fc600000e0611 */
[----:B------:R-:W-:Y:S02]  /*0e20*/  UIMAD UR38, UR4, -0x3, UR40 ;  /* 0xfffffffd042678a4 */ /* 0x000fe4000f8e0228 */
[----:B------:R-:W-:-:S12]  /*0e30*/  @UP0 ULOP3.LUT UR39, UR4, 0x1, URZ, 0xc0, !UPT ;  /* 0x0000000104270892 */ /* 0x000fd8000f8ec03f */
.L_x_11:
[----:B------:R-:W-:Y:S01]  /*0e40*/  ISETP.GE.U32.AND P0, PT, R18, UR8, PT ;  /* 0x0000000812007c0c */ /* 0x000fe2000bf06070 */
[----:B------:R-:W-:Y:S01]  /*0e50*/  IMAD.MOV.U32 R19, RZ, RZ, -0x1 ;  /* 0xffffffffff137424 */ /* 0x000fe200078e00ff */
[----:B------:R-:W-:Y:S01]  /*0e60*/  PRMT R8, RZ, 0x7610, R8 ;  /* 0x00007610ff087816 */ /* 0x000fe20000000008 */
[----:B------:R-:W-:Y:S01]  /*0e70*/  IMAD.MOV.U32 R22, RZ, RZ, -0x1 ;  /* 0xffffffffff167424 */ /* 0x000fe200078e00ff */
[----:B------:R-:W-:Y:S01]  /*0e80*/  ISETP.GE.U32.AND.EX P0, PT, R17, UR9, PT, P0 ;  /* 0x0000000911007c0c */ /* 0x000fe2000bf06100 */
[----:B------:R-:W-:-:S12]  /*0e90*/  IMAD.MOV.U32 R2, RZ, RZ, -0x1 ;  /* 0xffffffffff027424 */ /* 0x000fd800078e00ff */
[----:B------:R-:W-:Y:S05]  /*0ea0*/  @P0 BRA `(.L_x_12) ;  /* 0x00000004002c0947 */ /* 0x000fea0003800000 */
[----:B------:R-:W1:Y:S01]  /*0eb0*/  LDC.64 R26, c[0x0][0x628] ;  /* 0x00018a00ff1a7b82 */ /* 0x000e620000000a00 */
[----:B------:R-:W-:Y:S02]  /*0ec0*/  IMAD.MOV.U32 R8, RZ, RZ, R18 ;  /* 0x000000ffff087224 */ /* 0x000fe400078e0012 */
[----:B------:R-:W-:-:S05]  /*0ed0*/  IMAD.MOV.U32 R9, RZ, RZ, R17 ;  /* 0x000000ffff097224 */ /* 0x000fca00078e0011 */
[----:B------:R-:W2:Y:S08]  /*0ee0*/  LDC R2, c[0x0][0x630] ;  /* 0x00018c00ff027b82 */ /* 0x000eb00000000800 */
[----:B------:R-:W3:Y:S01]  /*0ef0*/  LDC.64 R28, c[0x0][0x620] ;  /* 0x00018800ff1c7b82 */ /* 0x000ee20000000a00 */
[----:B-1----:R-:W-:-:S04]  /*0f00*/  ISETP.NE.U32.AND P0, PT, R26, RZ, PT ;  /* 0x000000ff1a00720c */ /* 0x002fc80003f05070 */
[----:B------:R-:W-:-:S13]  /*0f10*/  ISETP.NE.AND.EX P0, PT, R27, RZ, PT, P0 ;  /* 0x000000ff1b00720c */ /* 0x000fda0003f05300 */
[----:B--23--:R-:W-:Y:S05]  /*0f20*/  @!P0 BRA `(.L_x_13) ;  /* 0x0000000000288947 */ /* 0x00cfea0003800000 */
[----:B0-----:R-:W0:Y:S02]  /*0f30*/  LDC R13, c[0x0][0x634] ;  /* 0x00018d00ff0d7b82 */ /* 0x001e240000000800 */
[----:B0-----:R-:W-:-:S05]  /*0f40*/  IADD3 R13, P0, R18, R13, RZ ;  /* 0x0000000d120d7210 */ /* 0x001fca0007f1e0ff */
[----:B------:R-:W-:-:S04]  /*0f50*/  IMAD.X R15, RZ, RZ, R17, P0 ;  /* 0x000000ffff0f7224 */ /* 0x000fc800000e0611 */
[----:B------:R-:W-:-:S04]  /*0f60*/  IMAD.WIDE.U32 R8, R15, R26, RZ ;  /* 0x0000001a0f087225 */ /* 0x000fc800078e00ff */
[----:B------:R-:W-:-:S04]  /*0f70*/  IMAD.WIDE.U32 R10, P0, R13, R27, R8 ;  /* 0x0000001b0d0a7225 */ /* 0x000fc80007800008 */
[----:B------:R-:W-:-:S04]  /*0f80*/  IMAD.WIDE.U32 R8, R13, R26, RZ ;  /* 0x0000001a0d087225 */ /* 0x000fc800078e00ff */
[----:B------:R-:W-:Y:S01]  /*0f90*/  IMAD.X R13, RZ, RZ, RZ, P0 ;  /* 0x000000ffff0d7224 */ /* 0x000fe200000e06ff */
[----:B------:R-:W-:Y:S01]  /*0fa0*/  IADD3 RZ, P0, R9, R10, RZ ;  /* 0x0000000a09ff7210 */ /* 0x000fe20007f1e0ff */
[----:B------:R-:W-:-:S04]  /*0fb0*/  IMAD.MOV.U32 R12, RZ, RZ, R11 ;  /* 0x000000ffff0c7224 */ /* 0x000fc800078e000b */
[----:B------:R-:W-:-:S08]  /*0fc0*/  IMAD.WIDE.U32.X R8, R15, R27, R12, P0 ;  /* 0x0000001b0f087225 */ /* 0x000fd000000e040c */
.L_x_13:
[----:B------:R-:W1:Y:S01]  /*0fd0*/  LDC.64 R32, c[0x0][0x640] ;  /* 0x00019000ff207b82 */ /* 0x000e620000000a00 */
[-C--:B------:R-:W-:Y:S01]  /*0fe0*/  SHF.R.U64 R30, R8, R2.reuse, R9 ;  /* 0x00000002081e7219 */ /* 0x080fe20000001209 */
[----:B------:R-:W-:Y:S01]  /*0ff0*/  IMAD.MOV.U32 R19, RZ, RZ, R17 ;  /* 0x000000ffff137224 */ /* 0x000fe200078e0011 */
[----:B------:R-:W-:Y:S01]  /*1000*/  SHF.R.U32.HI R2, RZ, R2, R9 ;  /* 0x00000002ff027219 */ /* 0x000fe20000011609 */
[----:B------:R-:W-:Y:S01]  /*1010*/  IMAD.MOV.U32 R26, RZ, RZ, 0x1 ;  /* 0x00000001ff1a7424 */ /* 0x000fe200078e00ff */
[----:B------:R-:W-:-:S03]  /*1020*/  IADD3 R11, P0, RZ, -R30, RZ ;  /* 0x8000001eff0b7210 */ /* 0x000fc60007f1e0ff */
[----:B------:R-:W2:Y:S02]  /*1030*/  LDC R10, c[0x0][0x618] ;  /* 0x00018600ff0a7b82 */ /* 0x000ea40000000800 */
[----:B------:R-:W-:-:S04]  /*1040*/  IMAD.X R9, RZ, RZ, ~R2, P0 ;  /* 0x000000ffff097224 */ /* 0x000fc800000e0e02 */
[-C--:B------:R-:W-:Y:S02]  /*1050*/  IMAD R2, R9, R28.reuse, RZ ;  /* 0x0000001c09027224 */ /* 0x080fe400078e02ff */
[----:B0-----:R-:W0:Y:S01]  /*1060*/  LDC R13, c[0x0][0x608] ;  /* 0x00018200ff0d7b82 */ /* 0x001e220000000800 */
[----:B------:R-:W-:-:S04]  /*1070*/  IMAD.WIDE.U32 R8, R11, R28, R18 ;  /* 0x0000001c0b087225 */ /* 0x000fc800078e0012 */
[----:B------:R-:W-:Y:S02]  /*1080*/  IMAD R11, R11, R29, R2 ;  /* 0x0000001d0b0b7224 */ /* 0x000fe400078e0202 */
[----:B------:R-:W-:Y:S01]  /*1090*/  IMAD.MOV.U32 R2, RZ, RZ, -0x1 ;  /* 0xffffffffff027424 */ /* 0x000fe200078e00ff */
[----:B------:R-:W3:Y:S01]  /*10a0*/  LDC R31, c[0x0][0x658] ;  /* 0x00019600ff1f7b82 */ /* 0x000ee20000000800 */
[----:B------:R-:W-:Y:S01]  /*10b0*/  IMAD.IADD R9, R9, 0x1, R11 ;  /* 0x0000000109097824 */ /* 0x000fe200078e020b */
[----:B-1----:R-:W-:-:S04]  /*10c0*/  ISETP.NE.U32.AND P0, PT, R32, RZ, PT ;  /* 0x000000ff2000720c */ /* 0x002fc80003f05070 */
[----:B------:R-:W-:Y:S02]  /*10d0*/  ISETP.NE.AND.EX P0, PT, R33, RZ, PT, P0 ;  /* 0x000000ff2100720c */ /* 0x000fe40003f05300 */
[----:B------:R-:W1:Y:S01]  /*10e0*/  LDC R29, c[0x0][0x600] ;  /* 0x00018000ff1d7b82 */ /* 0x000e620000000800 */
[-CC-:B--2---:R-:W-:Y:S02]  /*10f0*/  SHF.R.U64 R27, R8, R10.reuse, R9.reuse ;  /* 0x0000000a081b7219 */ /* 0x184fe40000001209 */
[----:B------:R-:W-:-:S05]  /*1100*/  SHF.R.U32.HI R8, RZ, R10, R9 ;  /* 0x0000000aff087219 */ /* 0x000fca0000011609 */
[----:B------:R-:W2:Y:S01]  /*1110*/  LDC R22, c[0x0][0x648] ;  /* 0x00019200ff167b82 */ /* 0x000ea20000000800 */
[-CC-:B0-----:R-:W-:Y:S02]  /*1120*/  SHF.R.U64 R34, R27, R13.reuse, R8.reuse ;  /* 0x0000000d1b227219 */ /* 0x181fe40000001208 */
[----:B------:R-:W-:-:S05]  /*1130*/  SHF.R.U32.HI R8, RZ, R13, R8 ;  /* 0x0000000dff087219 */ /* 0x000fca0000011608 */
[----:B------:R-:W0:Y:S01]  /*1140*/  LDC R24, c[0x0][0x638] ;  /* 0x00018e00ff187b82 */ /* 0x000e220000000800 */
[-CC-:B---3--:R-:W-:Y:S02]  /*1150*/  SHF.R.U64 R36, R34, R31.reuse, R8.reuse ;  /* 0x0000001f22247219 */ /* 0x188fe40000001208 */
[-C--:B------:R-:W-:Y:S02]  /*1160*/  SHF.L.U32 R2, R2, R31.reuse, RZ ;  /* 0x0000001f02027219 */ /* 0x080fe400000006ff */
[----:B------:R-:W-:Y:S01]  /*1170*/  SHF.R.U32.HI R9, RZ, R31, R8 ;  /* 0x0000001fff097219 */ /* 0x000fe20000011608 */
[----:B------:R-:W-:Y:S01]  /*1180*/  IMAD.MOV.U32 R8, RZ, RZ, R36 ;  /* 0x000000ffff087224 */ /* 0x000fe200078e0024 */
[----:B------:R-:W-:Y:S01]  /*1190*/  LOP3.LUT R15, RZ, R2, RZ, 0x33, !PT ;  /* 0x00000002ff0f7212 */ /* 0x000fe200078e33ff */
[----:B------:R-:W3:Y:S01]  /*11a0*/  LDC R28, c[0x0][0x610] ;  /* 0x00018400ff1c7b82 */ /* 0x000ee20000000800 */
[----:B------:R-:W-:Y:S05]  /*11b0*/  @!P0 BRA `(.L_x_14) ;  /* 0x0000000000288947 */ /* 0x000fea0003800000 */
[----:B------:R-:W4:Y:S02]  /*11c0*/  LDC R13, c[0x0][0x64c] ;  /* 0x00019300ff0d7b82 */ /* 0x000f240000000800 */
[----:B----4-:R-:W-:-:S05]  /*11d0*/  IADD3 R13, P0, R36, R13, RZ ;  /* 0x0000000d240d7210 */ /* 0x010fca0007f1e0ff */
        /* <DEDUP_REMOVED lines=8> */
.L_x_14:
[----:B--2---:R-:W-:Y:S01]  /*1260*/  SHF.R.U64 R7, R8, R22, R9 ;  /* 0x0000001608077219 */ /* 0x004fe20000001209 */
[----:B-1----:R-:W-:Y:S01]  /*1270*/  VIADD R8, R29, 0xffffffff ;  /* 0xffffffff1d087836 */ /* 0x002fe20000000000 */
[----:B------:R-:W-:Y:S01]  /*1280*/  SHF.L.U32 R2, R26, R31, RZ ;  /* 0x0000001f1a027219 */ /* 0x000fe200000006ff */
[----:B------:R-:W-:Y:S01]  /*1290*/  @P1 IMAD R21, R25, R20, R6 ;  /* 0x0000001419151224 */ /* 0x000fe200078e0206 */
[----:B------:R-:W-:Y:S01]  /*12a0*/  LOP3.LUT R15, R34, R15, RZ, 0xc0, !PT ;  /* 0x0000000f220f7212 */ /* 0x000fe200078ec0ff */
[----:B------:R-:W-:Y:S01]  /*12b0*/  IMAD.MOV R9, RZ, RZ, -R7 ;  /* 0x000000ffff097224 */ /* 0x000fe200078e0a07 */
[----:B------:R-:W-:-:S03]  /*12c0*/  LOP3.LUT R8, R27, R8, RZ, 0xc0, !PT ;  /* 0x000000081b087212 */ /* 0x000fc600078ec0ff */
[----:B------:R-:W-:Y:S02]  /*12d0*/  IMAD R6, R2, R7, R15 ;  /* 0x0000000702067224 */ /* 0x000fe400078e020f */
[----:B0-----:R-:W-:Y:S02]  /*12e0*/  IMAD R2, R9, R24, R36 ;  /* 0x0000001809027224 */ /* 0x001fe400078e0224 */
[----:B---3--:R-:W-:Y:S02]  /*12f0*/  IMAD R19, R6, R28, R21 ;  /* 0x0000001c06137224 */ /* 0x008fe400078e0215 */
[----:B------:R-:W-:Y:S02]  /*1300*/  IMAD R2, R2, R29, R8 ;  /* 0x0000001d02027224 */ /* 0x000fe400078e0208 */
[----:B------:R-:W-:-:S03]  /*1310*/  IMAD.MOV.U32 R6, RZ, RZ, 0x1 ;  /* 0x00000001ff067424 */ /* 0x000fc600078e00ff */
[----:B------:R-:W-:Y:S02]  /*1320*/  SEL R22, R2, R19, !P1 ;  /* 0x0000001302167207 */ /* 0x000fe40004800000 */
[----:B------:R-:W-:Y:S01]  /*1330*/  SEL R19, R19, R2, !P1 ;  /* 0x0000000213137207 */ /* 0x000fe20004800000 */
[----:B------:R-:W-:Y:S01]  /*1340*/  IMAD.MOV.U32 R2, RZ, RZ, R30 ;  /* 0x000000ffff027224 */ /* 0x000fe200078e001e */
[----:B------:R-:W-:-:S07]  /*1350*/  PRMT R8, R6, 0x7610, R8 ;  /* 0x0000761006087816 */ /* 0x000fce0000000008 */
.L_x_12:
[----:B------:R-:W-:Y:S05]  /*1360*/  @!P2 BRA `(.L_x_15) ;  /* 0x00000000000ca947 */ /* 0x000fea0003800000 */
[----:B------:R-:W-:Y:S01]  /*1370*/  UCGABAR_WAIT ;  /* 0x0000000000007dc7 */ /* 0x000fe20008000000 */
[----:B------:R-:W-:Y:S01]  /*1380*/  CCTL.IVALL ;  /* 0x00000000ff00798f */ /* 0x000fe20002000000 */
[----:B------:R-:W-:Y:S05]  /*1390*/  BRA `(.L_x_16) ;  /* 0x0000000000047947 */ /* 0x000fea0003800000 */
.L_x_15:
[----:B------:R-:W-:Y:S06]  /*13a0*/  BAR.SYNC.DEFER_BLOCKING 0x0 ;  /* 0x0000000000007b1d */ /* 0x000fec0000010000 */
.L_x_16:
[----:B------:R-:W-:Y:S05]  /*13b0*/  @!P4 BRA `(.L_x_17) ;  /* 0x0000003400a0c947 */ /* 0x000fea0003800000 */
[----:B------:R-:W-:-:S13]  /*13c0*/  ISETP.GT.U32.AND P0, PT, R35, 0x1, PT ;  /* 0x000000012300780c */ /* 0x000fda0003f04070 */
[----:B------:R-:W-:Y:S05]  /*13d0*/  @P0 EXIT ;  /* 0x000000000000094d */ /* 0x000fea0003800000 */
.L_x_18:
[----:B------:R-:W-:-:S08]  /*13e0*/  NOP ;  /* 0x0000000000007918 */ /* 0x000fd00000000000 */
[----:B------:R-:W1:Y:S02]  /*13f0*/  USETMAXREG.TRY_ALLOC.CTAPOOL UP0, 0xe8 ;  /* 0x000000e8000079c8 */ /* 0x000e640008000600 */
[----:B-1----:R-:W-:-:S13]  /*1400*/  PLOP3.LUT P0, PT, PT, PT, UP0, 0x80, 0x0 ;  /* 0x000000000000781c */ /* 0x002fda0003f0f008 */
[----:B------:R-:W-:Y:S05]  /*1410*/  @!P0 BRA `(.L_x_18) ;  /* 0xfffffffc00f08947 */ /* 0x000fea000383ffff */
[----:B------:R-:W-:-:S13]  /*1420*/  LOP3.LUT P0, RZ, R8, 0xff, RZ, 0xc0, !PT ;  /* 0x000000ff08ff7812 */ /* 0x000fda000780c0ff */
[----:B------:R-:W-:Y:S05]  /*1430*/  @!P0 EXIT ;  /* 0x000000000000894d */ /* 0x000fea0003800000 */
[----:B------:R-:W1:Y:S01]  /*1440*/  S2UR UR4, SR_CgaCtaId ;  /* 0x00000000000479c3 */ /* 0x000e620000008800 */
[----:B------:R-:W-:Y:S01]  /*1450*/  VIADD R14, R14, 0xffffffff ;  /* 0xffffffff0e0e7836 */ /* 0x000fe20000000000 */
[CC--:B------:R-:W-:Y:S01]  /*1460*/  LEA.HI R4, R0.reuse, R3.reuse, RZ, 0x2 ;  /* 0x0000000300047211 */ /* 0x0c0fe200078f10ff */
[----:B------:R-:W-:Y:S01]  /*1470*/  UMOV UR41, 0x400 ;  /* 0x0000040000297882 */ /* 0x000fe20000000000 */
[----:B------:R-:W-:Y:S01]  /*1480*/  LEA.HI R0, R0, R3, RZ, 0x5 ;  /* 0x0000000300007211 */ /* 0x000fe200078f28ff */
[----:B------:R-:W-:Y:S01]  /*1490*/  UISETP.LT.AND UP0, UPT, UR40, 0x1, UPT ;  /* 0x000000012800788c */ /* 0x000fe2000bf01270 */
[----:B------:R-:W-:Y:S01]  /*14a0*/  R2UR UR42, R14 ;  /* 0x000000000e2a72ca */ /* 0x000fe200000e0000 */
[----:B------:R-:W-:Y:S01]  /*14b0*/  ULDC UR6, c[0x0][0x284] ;  /* 0x0000a10000067ab9 */ /* 0x000fe20000000800 */
[--C-:B------:R-:W-:Y:S01]  /*14c0*/  SHF.R.S32.HI R60, RZ, 0x2, R4.reuse ;  /* 0x00000002ff3c7819 */ /* 0x100fe20000011404 */
[----:B------:R-:W-:Y:S01]  /*14d0*/  USEL UR43, UR40, 0x1, UP0 ;  /* 0x00000001282b7887 */ /* 0x000fe20008000000 */
[----:B------:R-:W-:Y:S01]  /*14e0*/  SHF.R.S32.HI R5, RZ, 0x1f, R4 ;  /* 0x0000001fff057819 */ /* 0x000fe20000011404 */
[----:B------:R-:W-:Y:S01]  /*14f0*/  USHF.L.U32 UR46, UR40, 0x1, URZ ;  /* 0x00000001282e7899 */ /* 0x000fe2000800063f */
[----:B------:R-:W-:Y:S01]  /*1500*/  LOP3.LUT R62, R4, 0xfffffffc, RZ, 0xc0, !PT ;  /* 0xfffffffc043e7812 */ /* 0x000fe200078ec0ff */
[----:B------:R-:W-:Y:S01]  /*1510*/  UIADD3 UR43, -UR43, UR40, URZ ;  /* 0x000000282b2b7290 */ /* 0x000fe2000fffe13f */
[----:B------:R-:W-:-:S02]  /*1520*/  LEA.HI R5, R5, R60, RZ, 0x3 ;  /* 0x0000003c05057211 */ /* 0x000fc400078f18ff */
[----:B------:R-:W-:Y:S01]  /*1530*/  ISETP.NE.AND P0, PT, R14, RZ, PT ;  /* 0x000000ff0e00720c */ /* 0x000fe20003f05270 */
[----:B------:R-:W-:Y:S01]  /*1540*/  IMAD.IADD R62, R3, 0x1, -R62 ;  /* 0x00000001033e7824 */ /* 0x000fe200078e0a3e */
[----:B------:R-:W-:Y:S01]  /*1550*/  LOP3.LUT R5, R5, 0xfffffff8, RZ, 0xc0, !PT ;  /* 0xfffffff805057812 */ /* 0x000fe200078ec0ff */
[----:B------:R-:W-:Y:S01]  /*1560*/  USHF.L.U32 UR42, UR42, 0x3, URZ ;  /* 0x000000032a2a7899 */ /* 0x000fe2000800063f */
[----:B------:R-:W-:Y:S02]  /*1570*/  LOP3.LUT R72, R16, 0x1, RZ, 0xfc, !PT ;  /* 0x0000000110487812 */ /* 0x000fe400078efcff */
[----:B------:R-:W-:Y:S01]  /*1580*/  SEL R73, RZ, 0x1, P0 ;  /* 0x00000001ff497807 */ /* 0x000fe20000000000 */
[----:B------:R-:W-:Y:S01]  /*1590*/  IMAD.IADD R60, R60, 0x1, -R5 ;  /* 0x000000013c3c7824 */ /* 0x000fe200078e0a05 */
[----:B-1----:R-:W-:Y:S01]  /*15a0*/  ULEA UR41, UR4, UR41, 0x18 ;  /* 0x0000002904297291 */ /* 0x002fe2000f8ec03f */
[----:B------:R-:W-:Y:S01]  /*15b0*/  SHF.R.S32.HI R5, RZ, 0x5, R0 ;  /* 0x00000005ff057819 */ /* 0x000fe20000011400 */
[----:B------:R-:W-:-:S02]  /*15c0*/  IMAD.U32 R64, RZ, RZ, UR42 ;  /* 0x0000002aff407e24 */ /* 0x000fc4000f8e00ff */
[----:B------:R-:W-:Y:S01]  /*15d0*/  UIADD3 UR47, UR41, 0x40, URZ ;  /* 0x00000040292f7890 */ /* 0x000fe2000fffe03f */
[--C-:B------:R-:W-:Y:S01]  /*15e0*/  SHF.R.S32.HI R61, RZ, 0x1f, R60.reuse ;  /* 0x0000001fff3d7819 */ /* 0x100fe2000001143c */
[----:B------:R-:W-:Y:S01]  /*15f0*/  UIADD3 UR4, UR41, 0x3100, URZ ;  /* 0x0000310029047890 */ /* 0x000fe2000fffe03f */
[C-C-:B------:R-:W-:Y:S01]  /*1600*/  IMAD R67, R5.reuse, -0x10, -R60.reuse ;  /* 0xfffffff005437824 */ /* 0x140fe200078e0a3c */
[----:B------:R-:W-:Y:S01]  /*1610*/  UIADD3 UR5, UR41, 0x100, URZ ;  /* 0x0000010029057890 */ /* 0x000fe2000fffe03f */
[C---:B------:R-:W-:Y:S01]  /*1620*/  LOP3.LUT R66, R64.reuse, 0x8, RZ, 0xc0, !PT ;  /* 0x0000000840427812 */ /* 0x040fe200078ec0ff */
[----:B------:R-:W-:Y:S01]  /*1630*/  USHF.R.U32.HI UR4, URZ, 0x4, UR4 ;  /* 0x000000043f047899 */ /* 0x000fe20008011604 */
[----:B------:R-:W-:Y:S01]  /*1640*/  IMAD.U32 R63, RZ, RZ, UR47 ;  /* 0x0000002fff3f7e24 */ /* 0x000fe2000f8e00ff */
[----:B------:R-:W-:Y:S01]  /*1650*/  USHF.R.U32.HI UR5, URZ, 0x4, UR5 ;  /* 0x000000043f057899 */ /* 0x000fe20008011605 */
[----:B------:R-:W-:Y:S01]  /*1660*/  IMAD.WIDE R60, R5, 0x10, R60 ;  /* 0x00000010053c7825 */ /* 0x000fe200078e023c */
[----:B------:R-:W-:Y:S01]  /*1670*/  ULOP3.LUT UR4, UR4, 0x3fff, URZ, 0xc0, !UPT ;  /* 0x00003fff04047892 */ /* 0x000fe2000f8ec03f */
[----:B------:R-:W-:Y:S01]  /*1680*/  LOP3.LUT R64, R64, 0x8, RZ, 0xc, !PT ;  /* 0x0000000840407812 */ /* 0x000fe200078e0cff */
[----:B------:R-:W-:Y:S01]  /*1690*/  ULOP3.LUT UR5, UR5, 0x3fff, URZ, 0xc0, !UPT ;  /* 0x00003fff05057892 */ /* 0x000fe2000f8ec03f */
[----:B------:R-:W-:Y:S01]  /*16a0*/  VIADD R65, R63, UR42 ;  /* 0x0000002a3f417c36 */ /* 0x000fe20008000000 */
[----:B------:R-:W-:Y:S01]  /*16b0*/  LOP3.LUT R66, R66, 0x18, RZ, 0x3c, !PT ;  /* 0x0000001842427812 */ /* 0x000fe200078e3cff */
[----:B------:R-:W-:Y:S01]  /*16c0*/  VIADD R67, R67, UR6 ;  /* 0x0000000643437c36 */ /* 0x000fe20008000000 */
[----:B------:R-:W-:-:S02]  /*16d0*/  ULOP3.LUT UR44, UR4, 0x10000, URZ, 0xfc, !UPT ;  /* 0x00010000042c7892 */ /* 0x000fc4000f8efc3f */
[----:B------:R-:W-:-:S12]  /*16e0*/  ULOP3.LUT UR45, UR5, 0x10000, URZ, 0xfc, !UPT ;  /* 0x00010000052d7892 */ /* 0x000fd8000f8efc3f */
.L_x_102:
[----:B------:R-:W-:Y:S01]  /*16f0*/  SHF.L.U32 R0, R73, 0x1f, RZ ;  /* 0x0000001f49007819 */ /* 0x000fe200000006ff */
[----:B------:R-:W-:Y:S02]  /*1700*/  ULDC UR4, c[0x0][0x28c] ;  /* 0x0000a30000047ab9 */ /* 0x000fe40000000800 */
[----:B------:R-:W-:Y:S01]  /*1710*/  ISETP.LT.AND P1, PT, RZ, UR4, PT ;  /* 0x00000004ff007c0c */ /* 0x000fe2000bf21270 */
[----:B-1----:R-:W1:Y:S02]  /*1720*/  SYNCS.PHASECHK.TRANS64.TRYWAIT P0, [R63+UR42], R0 ;  /* 0x000000003f0075a7 */ /* 0x002e64000800016a */
[----:B-1-34-:R-:W-:Y:S10]  /*1730*/  @!P0 BRA `(.L_x_19) ;  /* 0x0000004000f08947 */ /* 0x01aff40003800000 */
.L_x_123:
[----:B------:R-:W-:Y:S05]  /*1740*/  @P1 BRA `(.L_x_20) ;  /* 0x0000000000401947 */ /* 0x000fea0003800000 */
[----:B-1----:R-:W-:Y:S01]  /*1750*/  MOV R0, 0x0 ;  /* 0x0000000000007802 */ /* 0x002fe20000000f00 */
[----:B------:R-:W-:Y:S01]  /*1760*/  ULDC.64 UR4, c[0x4][0x68] ;  /* 0x01001a0000047ab9 */ /* 0x000fe20000000a00 */
[----:B------:R-:W-:Y:S01]  /*1770*/  ULDC.64 UR6, c[0x4][0x8] ;  /* 0x0100020000067ab9 */ /* 0x000fe20000000a00 */
[----:B------:R-:W-:Y:S01]  /*1780*/  IMAD.U32 R4, RZ, RZ, UR4 ;  /* 0x00000004ff047e24 */ /* 0x000fe2000f8e00ff */
[----:B------:R1:W2:Y:S01]  /*1790*/  LDC.64 R14, c[0x4][R0] ;  /* 0x01000000000e7b82 */ /* 0x0002a20000000a00 */
[----:B------:R-:W-:Y:S01]  /*17a0*/  IMAD.U32 R5, RZ, RZ, UR5 ;  /* 0x00000005ff057e24 */ /* 0x000fe2000f8e00ff */
[----:B------:R-:W-:Y:S01]  /*17b0*/  ULDC.64 UR4, c[0x4][0x70] ;  /* 0x01001c0000047ab9 */ /* 0x000fe20000000a00 */
[----:B------:R-:W-:Y:S02]  /*17c0*/  IMAD.U32 R10, RZ, RZ, UR6 ;  /* 0x00000006ff0a7e24 */ /* 0x000fe4000f8e00ff */
[----:B------:R-:W-:Y:S02]  /*17d0*/  IMAD.U32 R6, RZ, RZ, UR4 ;  /* 0x00000004ff067e24 */ /* 0x000fe4000f8e00ff */
[----:B------:R-:W-:-:S02]  /*17e0*/  IMAD.U32 R7, RZ, RZ, UR5 ;  /* 0x00000005ff077e24 */ /* 0x000fc4000f8e00ff */
[----:B------:R-:W-:Y:S02]  /*17f0*/  IMAD.U32 R11, RZ, RZ, UR7 ;  /* 0x00000007ff0b7e24 */ /* 0x000fe4000f8e00ff */
[----:B------:R-:W-:Y:S02]  /*1800*/  IMAD.MOV.U32 R8, RZ, RZ, 0x1e1 ;  /* 0x000001e1ff087424 */ /* 0x000fe400078e00ff */
[----:B0-----:R-:W-:Y:S02]  /*1810*/  IMAD.MOV.U32 R12, RZ, RZ, 0x1 ;  /* 0x00000001ff0c7424 */ /* 0x001fe400078e00ff */
[----:B-1----:R-:W-:-:S07]  /*1820*/  IMAD.MOV.U32 R13, RZ, RZ, RZ ;  /* 0x000000ffff0d7224 */ /* 0x002fce00078e00ff */
[----:B------:R-:W-:-:S07]  /*1830*/  LEPC R20, `(.L_x_20) ;  /* 0x000000001014794e */ /* 0x000fce0000000000 */
[----:B--2--5:R-:W-:Y:S05]  /*1840*/  CALL.ABS.NOINC R14 ;  /* 0x000000000e007343 */ /* 0x024fea0003c00000 */
.L_x_20:
[----:B------:R-:W-:-:S13]  /*1850*/  ISETP.NE.AND P0, PT, R72, 0x3, PT ;  /* 0x000000034800780c */ /* 0x000fda0003f05270 */
[----:B------:R-:W-:Y:S05]  /*1860*/  @!P0 BRA `(.L_x_21) ;  /* 0x0000000000048947 */ /* 0x000fea0003800000 */
[----:B------:R-:W-:Y:S01]  /*1870*/  BPT.TRAP 0x1 ;  /* 0x000000040000795c */ /* 0x000fe20000300000 */
.L_x_21:
[----:B------:R-:W-:Y:S02]  /*1880*/  IMAD.U32 R3, RZ, RZ, UR38 ;  /* 0x00000026ff037e24 */ /* 0x000fe4000f8e00ff */
[----:B-1----:R-:W-:-:S03]  /*1890*/  IMAD.U32 R0, RZ, RZ, UR39 ;  /* 0x00000027ff007e24 */ /* 0x002fc6000f8e00ff */
[----:B------:R-:W-:Y:S02]  /*18a0*/  LEA R3, R3, UR41, 0x3 ;  /* 0x0000002903037c11 */ /* 0x000fe4000f8e18ff */
[----:B------:R-:W-:-:S04]  /*18b0*/  SHF.L.U32 R0, R0, 0x1f, RZ ;  /* 0x0000001f00007819 */ /* 0x000fc800000006ff */
[----:B------:R1:W2:Y:S01]  /*18c0*/  SYNCS.PHASECHK.TRANS64.TRYWAIT P1, [R3+URZ], R0 ;  /* 0x00000000030075a7 */ /* 0x0002a2000802017f */
[----:B------:R-:W-:Y:S05]  /*18d0*/  @!P0 BRA `(.L_x_22) ;  /* 0x0000000000048947 */ /* 0x000fea0003800000 */
[----:B------:R-:W-:Y:S01]  /*18e0*/  BPT.TRAP 0x1 ;  /* 0x000000040000795c */ /* 0x000fe20000300000 */
.L_x_22:
[----:B--2---:R-:W-:Y:S05]  /*18f0*/  @P1 BRA `(.L_x_23) ;  /* 0x0000000000081947 */ /* 0x004fea0003800000 */
[----:B------:R-:W2:Y:S02]  /*1900*/  SYNCS.PHASECHK.TRANS64.TRYWAIT P1, [R3+URZ], R0 ;  /* 0x00000000030075a7 */ /* 0x000ea4000802017f */
[----:B--2---:R-:W-:Y:S05]  /*1910*/  @!P1 BRA `(.L_x_24) ;  /* 0x00000040008c9947 */ /* 0x004fea0003800000 */
.L_x_23:
[----:B------:R-:W-:Y:S05]  /*1920*/  WARPSYNC.ALL ;  /* 0x0000000000007948 */ /* 0x000fea0003800000 */
[----:B------:R-:W-:Y:S01]  /*1930*/  ULEA UR4, UR38, UR45, 0x8 ;  /* 0x0000002d26047291 */ /* 0x000fe2000f8e403f */
[----:B------:R-:W-:Y:S01]  /*1940*/  WARPGROUP.ARRIVE ;  /* 0x00000000000079c5 */ /* 0x000fe20000000000 */
[----:B------:R-:W-:Y:S01]  /*1950*/  ULEA UR6, UR38, UR44, 0x8 ;  /* 0x0000002c26067291 */ /* 0x000fe2000f8e403f */
[----:B-12---:R-:W-:Y:S01]  /*1960*/  IMAD.U32 R0, RZ, RZ, UR43 ;  /* 0x0000002bff007e24 */ /* 0x006fe2000f8e00ff */
[----:B------:R-:W-:Y:S01]  /*1970*/  UMOV UR5, 0x80000020 ;  /* 0x8000002000057882 */ /* 0x000fe20000000000 */
[----:B------:R-:W-:-:S03]  /*1980*/  UMOV UR7, 0x80000020 ;  /* 0x8000002000077882 */ /* 0x000fc60000000000 */
[----:B------:R-:W-:-:S03]  /*1990*/  ISETP.GE.AND P1, PT, R0, 0x1, PT ;  /* 0x000000010000780c */ /* 0x000fc60003f26270 */
[----:B------:R-:W-:Y:S01]  /*19a0*/  HGMMA.64x64x16.F32.BF16 R24, gdesc[UR4], RZ, !UPT, gsb0 ;  /* 0x00e00000041879f0 */ /* 0x000fe2000c0018ff */
[----:B------:R-:W-:Y:S02]  /*19b0*/  UIADD3 UR4, UR4, 0x2, URZ ;  /* 0x0000000204047890 */ /* 0x000fe4000fffe03f */
[----:B------:R-:W-:Y:S01]  /*19c0*/  UIADD3 UR6, UR6, 0x2, URZ ;  /* 0x0000000206067890 */ /* 0x000fe2000fffe03f */
[----:B------:R-:W-:Y:S01]  /*19d0*/  UMOV UR5, 0x80000020 ;  /* 0x8000002000057882 */ /* 0x000fe20000000000 */
[----:B------:R-:W-:Y:S01]  /*19e0*/  UMOV UR7, 0x80000020 ;  /* 0x8000002000077882 */ /* 0x000fe20000000000 */
[----:B------:R-:W-:Y:S02]  /*19f0*/  WARPGROUP.DEPBAR.LE gsb0, 0x0 ;  /* 0x00008000000079c5 */ /* 0x000fe40000010000 */
[----:B------:R-:W-:-:S06]  /*1a00*/  WARPGROUP.ARRIVE ;  /* 0x00000000000079c5 */ /* 0x000fcc0000000000 */
[----:B------:R-:W-:Y:S03]  /*1a10*/  HGMMA.64x64x16.F32.BF16 R24, gdesc[UR4], R24, gsb0 ;  /* 0x00e00000041879f0 */ /* 0x000fe60008001818 */
[----:B------:R-:W-:Y:S02]  /*1a20*/  WARPGROUP.DEPBAR.LE gsb0, 0x0 ;  /* 0x00008000000079c5 */ /* 0x000fe40000010000 */
[----:B------:R-:W-:Y:S05]  /*1a30*/  @!P1 BRA `(.L_x_25) ;  /* 0x0000000000d49947 */ /* 0x000fea0003800000 */
[----:B------:R-:W-:Y:S01]  /*1a40*/  UIADD3 UR4, UR38, 0x1, URZ ;  /* 0x0000000126047890 */ /* 0x000fe2000fffe03f */
[----:B------:R-:W-:Y:S02]  /*1a50*/  IMAD.U32 R0, RZ, RZ, UR43 ;  /* 0x0000002bff007e24 */ /* 0x000fe4000f8e00ff */
[----:B------:R-:W-:Y:S01]  /*1a60*/  IMAD.U32 R3, RZ, RZ, UR38 ;  /* 0x00000026ff037e24 */ /* 0x000fe2000f8e00ff */
[----:B------:R-:W-:-:S04]  /*1a70*/  UISETP.NE.AND UP0, UPT, UR4, 0x3, UPT ;  /* 0x000000030400788c */ /* 0x000fc8000bf05270 */
[----:B------:R-:W-:Y:S02]  /*1a80*/  USEL UR5, URZ, 0x1, UP0 ;  /* 0x000000013f057887 */ /* 0x000fe40008000000 */
[----:B------:R-:W-:Y:S02]  /*1a90*/  USEL UR8, UR4, URZ, UP0 ;  /* 0x0000003f04087287 */ /* 0x000fe40008000000 */
[----:B------:R-:W-:-:S06]  /*1aa0*/  ULOP3.LUT UR5, UR39, UR5, URZ, 0x3c, !UPT ;  /* 0x0000000527057292 */ /* 0x000fcc000f8e3c3f */
[----:B------:R-:W-:-:S07]  /*1ab0*/  IMAD.U32 R6, RZ, RZ, UR5 ;  /* 0x00000005ff067e24 */ /* 0x000fce000f8e00ff */
.L_x_32:
[----:B------:R-:W-:Y:S05]  /*1ac0*/  @!P0 BRA `(.L_x_26) ;  /* 0x0000000000048947 */ /* 0x000fea0003800000 */
[----:B------:R-:W-:Y:S01]  /*1ad0*/  BPT.TRAP 0x1 ;  /* 0x000000040000795c */ /* 0x000fe20000300000 */
.L_x_26:
[----:B------:R-:W-:Y:S01]  /*1ae0*/  ULEA UR4, UR8, UR41, 0x3 ;  /* 0x0000002908047291 */ /* 0x000fe2000f8e183f */
[----:B------:R-:W-:-:S08]  /*1af0*/  SHF.L.U32 R4, R6, 0x1f, RZ ;  /* 0x0000001f06047819 */ /* 0x000fd000000006ff */
[----:B------:R1:W2:Y:S01]  /*1b00*/  SYNCS.PHASECHK.TRANS64.TRYWAIT P1, [UR4], R4 ;  /* 0x00000004ff0075a7 */ /* 0x0002a20008020144 */
[----:B------:R-:W-:Y:S05]  /*1b10*/  @!P0 BRA `(.L_x_27) ;  /* 0x0000000000048947 */ /* 0x000fea0003800000 */
[----:B------:R-:W-:Y:S01]  /*1b20*/  BPT.TRAP 0x1 ;  /* 0x000000040000795c */ /* 0x000fe20000300000 */
.L_x_27:
[----:B--2---:R-:W-:Y:S05]  /*1b30*/  @P1 BRA `(.L_x_28) ;  /* 0x0000000000081947 */ /* 0x004fea0003800000 */
[----:B------:R-:W2:Y:S02]  /*1b40*/  SYNCS.PHASECHK.TRANS64.TRYWAIT P1, [UR4], R4 ;  /* 0x00000004ff0075a7 */ /* 0x000ea40008020144 */
[----:B--2---:R-:W-:Y:S05]  /*1b50*/  @!P1 BRA `(.L_x_29) ;  /* 0x0000004000109947 */ /* 0x004fea0003800000 */
.L_x_28:
[----:B------:R-:W-:Y:S01]  /*1b60*/  ULEA UR4, UR8, UR45, 0x8 ;  /* 0x0000002d08047291 */ /* 0x000fe2000f8e403f */
[----:B------:R-:W-:Y:S01]  /*1b70*/  WARPGROUP.ARRIVE ;  /* 0x00000000000079c5 */ /* 0x000fe20000000000 */
[----:B------:R-:W-:Y:S01]  /*1b80*/  ULEA UR6, UR8, UR44, 0x8 ;  /* 0x0000002c08067291 */ /* 0x000fe2000f8e403f */
[----:B------:R-:W-:Y:S01]  /*1b90*/  UMOV UR5, 0x80000020 ;  /* 0x8000002000057882 */ /* 0x000fe20000000000 */
[----:B------:R-:W-:-:S07]  /*1ba0*/  UMOV UR7, 0x80000020 ;  /* 0x8000002000077882 */ /* 0x000fce0000000000 */
[----:B------:R-:W-:Y:S01]  /*1bb0*/  HGMMA.64x64x16.F32.BF16 R24, gdesc[UR4], R24, gsb0 ;  /* 0x00e00000041879f0 */ /* 0x000fe20008001818 */
        /* <DEDUP_REMOVED lines=9> */
[----:B------:R-:W-:Y:S01]  /*1c50*/  BPT.TRAP 0x1 ;  /* 0x000000040000795c */ /* 0x000fe20000300000 */
.L_x_30:
[----:B------:R-:W-:-:S13]  /*1c60*/  ISETP.NE.AND P1, PT, R57, RZ, PT ;  /* 0x000000ff3900720c */ /* 0x000fda0003f25270 */
[----:B-12---:R-:W-:-:S05]  /*1c70*/  @P1 LEA R4, R3, UR41, 0x3 ;  /* 0x0000002903041c11 */ /* 0x006fca000f8e18ff */
[----:B------:R-:W-:-:S05]  /*1c80*/  @P1 VIADD R5, R4, 0x18 ;  /* 0x0000001804051836 */ /* 0x000fca0000000000 */
[----:B------:R-:W-:-:S04]  /*1c90*/  @P1 PRMT R5, R56, 0x654, R5 ;  /* 0x0000065438051816 */ /* 0x000fc80000000005 */
[----:B------:R1:W-:Y:S01]  /*1ca0*/  @P1 SYNCS.ARRIVE.TRANS64.RED.A1T0 RZ, [R5+URZ], RZ ;  /* 0x000000ff05ff19a7 */ /* 0x0003e2000810043f */
[----:B------:R-:W-:-:S13]  /*1cb0*/  ISETP.GT.U32.AND P1, PT, R16, 0x1, PT ;  /* 0x000000011000780c */ /* 0x000fda0003f24070 */
[----:B-1----:R-:W-:Y:S05]  /*1cc0*/  @P1 BRA `(.L_x_31) ;  /* 0x0000000000041947 */ /* 0x002fea0003800000 */
[----:B------:R-:W-:Y:S01]  /*1cd0*/  BPT.TRAP 0x1 ;  /* 0x000000040000795c */ /* 0x000fe20000300000 */
.L_x_31:
[----:B------:R-:W-:Y:S01]  /*1ce0*/  UIADD3 UR8, UR8, 0x1, URZ ;  /* 0x0000000108087890 */ /* 0x000fe2000fffe03f */
[C---:B------:R-:W-:Y:S01]  /*1cf0*/  ISETP.GT.AND P2, PT, R0.reuse, 0x1, PT ;  /* 0x000000010000780c */ /* 0x040fe20003f44270 */
[----:B------:R-:W-:Y:S02]  /*1d00*/  VIADD R3, R3, 0x1 ;  /* 0x0000000103037836 */ /* 0x000fe40000000000 */
[----:B------:R-:W-:Y:S01]  /*1d10*/  UISETP.NE.AND UP0, UPT, UR8, 0x3, UPT ;  /* 0x000000030800788c */ /* 0x000fe2000bf05270 */
[----:B------:R-:W-:Y:S02]  /*1d20*/  VIADD R0, R0, 0xffffffff ;  /* 0xffffffff00007836 */ /* 0x000fe40000000000 */
[C---:B------:R-:W-:Y:S01]  /*1d30*/  ISETP.NE.AND P1, PT, R3.reuse, 0x3, PT ;  /* 0x000000030300780c */ /* 0x040fe20003f25270 */
[----:B------:R-:W-:Y:S02]  /*1d40*/  USEL UR4, URZ, 0x1, UP0 ;  /* 0x000000013f047887 */ /* 0x000fe40008000000 */
[----:B------:R-:W-:Y:S01]  /*1d50*/  USEL UR8, UR8, URZ, UP0 ;  /* 0x0000003f08087287 */ /* 0x000fe20008000000 */
[----:B------:R-:W-:-:S03]  /*1d60*/  SEL R3, R3, RZ, P1 ;  /* 0x000000ff03037207 */ /* 0x000fc60000800000 */
[----:B------:R-:W-:Y:S01]  /*1d70*/  LOP3.LUT R6, R6, UR4, RZ, 0x3c, !PT ;  /* 0x0000000406067c12 */ /* 0x000fe2000f8e3cff */
[----:B------:R-:W-:Y:S07]  /*1d80*/  @P2 BRA `(.L_x_32) ;  /* 0xfffffffc004c2947 */ /* 0x000fee000383ffff */
.L_x_25:
[----:B------:R-:W1:Y:S01]  /*1d90*/  LDC R0, c[0x0][0x28c] ;  /* 0x0000a300ff007b82 */ /* 0x000e620000000800 */
[----:B------:R2:W-:Y:S01]  /*1da0*/  SYNCS.ARRIVE.TRANS64.A1T0 RZ, [R64+UR47], RZ ;  /* 0x000000ff40ff79a7 */ /* 0x0005e2000810002f */
[----:B-1----:R-:W-:-:S13]  /*1db0*/  ISETP.GE.AND P1, PT, R0, 0x1, PT ;  /* 0x000000010000780c */ /* 0x002fda0003f26270 */
[----:B--2---:R-:W-:Y:S05]  /*1dc0*/  @!P1 BRA `(.L_x_33) ;  /* 0x0000000000449947 */ /* 0x004fea0003800000 */
[----:B------:R-:W-:Y:S05]  /*1dd0*/  @!P0 BRA `(.L_x_34) ;  /* 0x0000000000048947 */ /* 0x000fea0003800000 */
[----:B------:R-:W-:Y:S01]  /*1de0*/  BPT.TRAP 0x1 ;  /* 0x000000040000795c */ /* 0x000fe20000300000 */
.L_x_34:
[----:B------:R-:W-:-:S13]  /*1df0*/  ISETP.NE.AND P0, PT, R57, RZ, PT ;  /* 0x000000ff3900720c */ /* 0x000fda0003f05270 */
[----:B------:R-:W-:-:S05]  /*1e00*/  VOTEU.ANY UP0, P0 ;  /* 0x00000000003f7886 */ /* 0x000fca0000000100 */
[----:B------:R-:W-:-:S06]  /*1e10*/  @UP0 UIADD3 UR4, UR43, UR38, URZ ;  /* 0x000000262b040290 */ /* 0x000fcc000fffe03f */
[----:B------:R-:W-:Y:S02]  /*1e20*/  IMAD.U32 R4, RZ, RZ, UR4 ;  /* 0x00000004ff047e24 */ /* 0x000fe4000f8e00ff */
[----:B------:R-:W-:Y:S02]  /*1e30*/  IMAD.U32 R3, RZ, RZ, UR4 ;  /* 0x00000004ff037e24 */ /* 0x000fe4000f8e00ff */
[----:B------:R-:W-:-:S05]  /*1e40*/  @P0 IMAD.WIDE.U32 R4, R4, -0x55555555, RZ ;  /* 0xaaaaaaab04040825 */ /* 0x000fca00078e00ff */
[----:B------:R-:W-:-:S05]  /*1e50*/  @P0 SHF.R.U32.HI R0, RZ, 0x1, R5 ;  /* 0x00000001ff000819 */ /* 0x000fca0000011605 */
[----:B------:R-:W-:-:S05]  /*1e60*/  @P0 IMAD R0, R0, -0x3, R3 ;  /* 0xfffffffd00000824 */ /* 0x000fca00078e0203 */
[----:B------:R-:W-:-:S05]  /*1e70*/  @P0 LEA R0, R0, UR41, 0x3 ;  /* 0x0000002900000c11 */ /* 0x000fca000f8e18ff */
[----:B------:R-:W-:-:S05]  /*1e80*/  @P0 VIADD R3, R0, 0x18 ;  /* 0x0000001800030836 */ /* 0x000fca0000000000 */
[----:B------:R-:W-:-:S04]  /*1e90*/  @P0 PRMT R3, R56, 0x654, R3 ;  /* 0x0000065438030816 */ /* 0x000fc80000000003 */
[----:B------:R1:W-:Y:S01]  /*1ea0*/  @P0 SYNCS.ARRIVE.TRANS64.RED.A1T0 RZ, [R3+URZ], RZ ;  /* 0x000000ff03ff09a7 */ /* 0x0003e2000810043f */
[----:B------:R-:W-:-:S13]  /*1eb0*/  ISETP.GT.U32.AND P0, PT, R16, 0x1, PT ;  /* 0x000000011000780c */ /* 0x000fda0003f04070 */
[----:B-1----:R-:W-:Y:S05]  /*1ec0*/  @P0 BRA `(.L_x_33) ;  /* 0x0000000000040947 */ /* 0x002fea0003800000 */
[----:B------:R-:W-:Y:S01]  /*1ed0*/  BPT.TRAP 0x1 ;  /* 0x000000040000795c */ /* 0x000fe20000300000 */
.L_x_33:
[----:B------:R-:W-:Y:S01]  /*1ee0*/  SHF.L.U32 R0, R73, 0x1f, RZ ;  /* 0x0000001f49007819 */ /* 0x000fe200000006ff */
[----:B------:R-:W-:Y:S01]  /*1ef0*/  UIADD3 UR38, UR46, UR38, URZ ;  /* 0x000000262e267290 */ /* 0x000fe2000fffe03f */
[----:B------:R-:W1:Y:S01]  /*1f00*/  LDC R7, c[0x0][0x288] ;  /* 0x0000a200ff077b82 */ /* 0x000e620000000800 */
[----:B------:R-:W-:Y:S01]  /*1f10*/  UISETP.GE.U32.AND UP1, UPT, UR46, 0x3, UPT ;  /* 0x000000032e00788c */ /* 0x000fe2000bf26070 */
[----:B------:R-:W-:Y:S01]  /*1f20*/  IMAD.SHL.U32 R8, R62, 0x2, RZ ;  /* 0x000000023e087824 */ /* 0x000fe200078e00ff */
[----:B------:R-:W-:Y:S02]  /*1f30*/  UISETP.GT.U32.AND UP0, UPT, UR38, 0x2, UPT ;  /* 0x000000022600788c */ /* 0x000fe4000bf04070 */
[----:B------:R-:W-:Y:S02]  /*1f40*/  UIMAD.WIDE.U32 UR4, UR38, -0x55555555, URZ ;  /* 0xaaaaaaab260478a5 */ /* 0x000fe4000f8e003f */
[----:B------:R-:W-:Y:S01]  /*1f50*/  UISETP.LT.U32.AND UP0, UPT, UR46, 0x3, UP0 ;  /* 0x000000032e00788c */ /* 0x000fe20008701070 */
[----:B------:R-:W2:Y:S01]  /*1f60*/  SYNCS.PHASECHK.TRANS64.TRYWAIT P0, [R63+UR42+0x10], R0 ;  /* 0x000010003f0075a7 */ /* 0x000ea2000800016a */
[----:B------:R-:W-:Y:S01]  /*1f70*/  USHF.R.U32.HI UR4, URZ, 0x1, UR5 ;  /* 0x000000013f047899 */ /* 0x000fe20008011605 */
[----:B------:R-:W-:Y:S01]  /*1f80*/  SHF.R.S32.HI R9, RZ, 0x1f, R8 ;  /* 0x0000001fff097819 */ /* 0x000fe20000011408 */
[----:B------:R-:W-:-:S02]  /*1f90*/  USEL UR6, URZ, 0x1, !UP0 ;  /* 0x000000013f067887 */ /* 0x000fc4000c000000 */
[----:B------:R-:W-:Y:S02]  /*1fa0*/  UIMAD UR38, UR4, -0x3, UR38 ;  /* 0xfffffffd042678a4 */ /* 0x000fe4000f8e0226 */
[----:B------:R-:W-:-:S04]  /*1fb0*/  ULOP3.LUT UR39, UR39, UR6, URZ, 0x3c, !UPT ;  /* 0x0000000627277292 */ /* 0x000fc8000f8e3c3f */
[----:B------:R-:W-:Y:S01]  /*1fc0*/  @UP1 ULOP3.LUT UR39, UR39, 0x1, UR4, 0x78, !UPT ;  /* 0x0000000127271892 */ /* 0x000fe2000f8e7804 */
[----:B-12---:R-:W-:Y:S11]  /*1fd0*/  @!P0 BRA `(.L_x_35) ;  /* 0x0000003c00088947 */ /* 0x006ff60003800000 */
.L_x_124:
[----:B-1----:R-:W-:Y:S01]  /*1fe0*/  IMAD.SHL.U32 R0, R19, 0x40, RZ ;  /* 0x0000004013007824 */ /* 0x002fe200078e00ff */
[----:B------:R-:W-:Y:S01]  /*1ff0*/  ULDC UR6, c[0x0][0x284] ;  /* 0x0000a10000067ab9 */ /* 0x000fe20000000800 */
[----:B------:R-:W-:Y:S01]  /*2000*/  IMAD.SHL.U32 R14, R22, 0x40, RZ ;  /* 0x00000040160e7824 */ /* 0x000fe200078e00ff */
[----:B------:R-:W-:Y:S01]  /*2010*/  SHF.R.S32.HI R11, RZ, 0x1f, R2 ;  /* 0x0000001fff0b7819 */ /* 0x000fe20000011402 */
[----:B------:R-:W-:Y:S01]  /*2020*/  ULDC.64 UR4, c[0x0][0x5d0] ;  /* 0x0001740000047ab9 */ /* 0x000fe20000000a00 */
[----:B------:R-:W-:Y:S01]  /*2030*/  ISETP.GE.AND P0, PT, R0, UR6, PT ;  /* 0x0000000600007c0c */ /* 0x000fe2000bf06270 */
[----:B------:R-:W-:Y:S01]  /*2040*/  IMAD.WIDE.U32 R4, R2, UR4, R8 ;  /* 0x0000000402047c25 */ /* 0x000fe2000f8e0008 */
[----:B------:R-:W-:Y:S02]  /*2050*/  SHF.R.S32.HI R15, RZ, 0x1f, R14 ;  /* 0x0000001fff0f7819 */ /* 0x000fe4000001140e */
[C---:B------:R-:W-:Y:S01]  /*2060*/  ISETP.GE.OR P0, PT, R14.reuse, R7, P0 ;  /* 0x000000070e00720c */ /* 0x040fe20000706670 */
[----:B------:R-:W-:Y:S01]  /*2070*/  IMAD R3, R11, UR4, RZ ;  /* 0x000000040b037c24 */ /* 0x000fe2000f8e02ff */
[----:B------:R-:W-:-:S03]  /*2080*/  IADD3 R4, P1, R14, R4, RZ ;  /* 0x000000040e047210 */ /* 0x000fc60007f3e0ff */
[----:B------:R-:W-:-:S05]  /*2090*/  IMAD R3, R2, UR5, R3 ;  /* 0x0000000502037c24 */ /* 0x000fca000f8e0203 */
[----:B------:R-:W-:-:S03]  /*20a0*/  IADD3.X R5, R15, R5, R3, P1, !PT ;  /* 0x000000050f057210 */ /* 0x000fc60000ffe403 */
[----:B------:R-:W-:Y:S05]  /*20b0*/  @P0 BRA `(.L_x_36) ;  /* 0x0000002000b00947 */ /* 0x000fea0003800000 */
[----:B------:R-:W1:Y:S01]  /*20c0*/  LDC.64 R76, c[0x0][0x5c8] ;  /* 0x00017200ff4c7b82 */ /* 0x000e620000000a00 */
[----:B-----5:R-:W-:Y:S01]  /*20d0*/  FSETP.NEU.AND P0, PT, R59, RZ, PT ;  /* 0x000000ff3b00720b */ /* 0x020fe20003f0d000 */
[----:B------:R-:W-:Y:S01]  /*20e0*/  IMAD R3, R62, -0x2, R7 ;  /* 0xfffffffe3e037824 */ /* 0x000fe200078e0207 */
[----:B------:R-:W-:Y:S01]  /*20f0*/  BSSY B0, `(.L_x_36) ;  /* 0x0000228000007945 */ /* 0x000fe20003800000 */
[----:B------:R-:W-:-:S04]  /*2100*/  IMAD.WIDE R68, R19, 0x40, R60 ;  /* 0x0000004013447825 */ /* 0x000fc800078e023c */
[----:B------:R-:W-:Y:S02]  /*2110*/  IMAD.IADD R3, R3, 0x1, -R14 ;  /* 0x0000000103037824 */ /* 0x000fe400078e0a0e */
[----:B------:R-:W-:-:S03]  /*2120*/  IMAD.IADD R0, R67, 0x1, -R0 ;  /* 0x0000000143007824 */ /* 0x000fc600078e0a00 */
[----:B------:R-:W-:-:S04]  /*2130*/  ISETP.GT.AND P2, PT, R3, RZ, PT ;  /* 0x000000ff0300720c */ /* 0x000fc80003f44270 */
[----:B------:R-:W-:Y:S01]  /*2140*/  ISETP.GT.AND P1, PT, R0, RZ, P2 ;  /* 0x000000ff0000720c */ /* 0x000fe20001724270 */
[-C--:B-1----:R-:W-:Y:S02]  /*2150*/  IMAD R6, R69, R76.reuse, RZ ;  /* 0x0000004c45067224 */ /* 0x082fe400078e02ff */
[----:B------:R-:W-:-:S04]  /*2160*/  IMAD.WIDE.U32 R70, R68, R76, R4 ;  /* 0x0000004c44467225 */ /* 0x000fc800078e0004 */
[----:B------:R-:W-:-:S04]  /*2170*/  IMAD R5, R68, R77, R6 ;  /* 0x0000004d44057224 */ /* 0x000fc800078e0206 */
[----:B------:R-:W-:Y:S01]  /*2180*/  IMAD.IADD R7, R71, 0x1, R5 ;  /* 0x0000000147077824 */ /* 0x000fe200078e0205 */
[----:B------:R-:W-:Y:S06]  /*2190*/  @!P0 BRA `(.L_x_37) ;  /* 0x0000001400e48947 */ /* 0x000fec0003800000 */
[----:B------:R-:W1:Y:S01]  /*21a0*/  LDC.64 R74, c[0x0][0x5b8] ;  /* 0x00016e00ff4a7b82 */ /* 0x000e620000000a00 */
[----:B------:R-:W-:-:S07]  /*21b0*/  ULDC.64 UR4, c[0x0][0x5c0] ;  /* 0x0001700000047ab9 */ /* 0x000fce0000000a00 */
[----:B------:R-:W2:Y:S08]  /*21c0*/  LDC.64 R78, c[0x0][0x5b0] ;  /* 0x00016c00ff4e7b82 */ /* 0x000eb00000000a00 */
[----:B------:R-:W0:Y:S01]  /*21d0*/  LDC.64 R80, c[0x0][0x5a8] ;  /* 0x00016a00ff507b82 */ /* 0x000e220000000a00 */
[-C--:B-1----:R-:W-:Y:S02]  /*21e0*/  IMAD R6, R11, R74.reuse, RZ ;  /* 0x0000004a0b067224 */ /* 0x082fe400078e02ff */
[----:B------:R-:W-:-:S04]  /*21f0*/  IMAD.WIDE.U32 R4, R2, R74, R8 ;  /* 0x0000004a02047225 */ /* 0x000fc800078e0008 */
[----:B------:R-:W-:Y:S01]  /*2200*/  IMAD R71, R2, R75, R6 ;  /* 0x0000004b02477224 */ /* 0x000fe200078e0206 */
[----:B------:R-:W-:Y:S01]  /*2210*/  IADD3 R10, P0, R14, R4, RZ ;  /* 0x000000040e0a7210 */ /* 0x000fe20007f1e0ff */
[----:B--2---:R-:W-:-:S03]  /*2220*/  IMAD R4, R69, R78, RZ ;  /* 0x0000004e45047224 */ /* 0x004fc600078e02ff */
[----:B------:R-:W-:Y:S01]  /*2230*/  IADD3.X R11, R15, R5, R71, P0, !PT ;  /* 0x000000050f0b7210 */ /* 0x000fe200007fe447 */
[C---:B------:R-:W-:Y:S02]  /*2240*/  IMAD R75, R68.reuse, R79, R4 ;  /* 0x0000004f444b7224 */ /* 0x040fe400078e0204 */
[----:B------:R-:W-:-:S04]  /*2250*/  IMAD.WIDE.U32 R4, R68, R78, R10 ;  /* 0x0000004e44047225 */ /* 0x000fc800078e000a */
[----:B------:R-:W-:Y:S01]  /*2260*/  IMAD.IADD R5, R5, 0x1, R75 ;  /* 0x0000000105057824 */ /* 0x000fe200078e024b */
[----:B0-----:R-:W-:-:S04]  /*2270*/  LEA R12, P0, R4, R80, 0x1 ;  /* 0x00000050040c7211 */ /* 0x001fc800078008ff */
[----:B------:R-:W-:-:S05]  /*2280*/  LEA.HI.X R13, R4, R81, R5, 0x1, P0 ;  /* 0x00000051040d7211 */ /* 0x000fca00000f0c05 */
[----:B------:R-:W2:Y:S01]  /*2290*/  @P1 LDG.E.LTC128B.U16 R19, desc[UR36][R12.64] ;  /* 0x000000240c131981 */ /* 0x000ea2000c1e1520 */
[----:B------:R-:W-:Y:S01]  /*22a0*/  IMAD.WIDE.U32 R4, R68, R78, R14 ;  /* 0x0000004e44047225 */ /* 0x000fe200078e000e */
[----:B------:R-:W-:Y:S02]  /*22b0*/  BSSY B1, `(.L_x_38) ;  /* 0x0000015000017945 */ /* 0x000fe40003800000 */
[----:B------:R-:W-:-:S04]  /*22c0*/  IADD3 R20, P0, R8, R4, RZ ;  /* 0x0000000408147210 */ /* 0x000fc80007f1e0ff */
[----:B------:R-:W-:Y:S02]  /*22d0*/  IADD3.X R21, R9, R75, R5, P0, !PT ;  /* 0x0000004b09157210 */ /* 0x000fe400007fe405 */
[----:B------:R-:W-:Y:S01]  /*22e0*/  LEA R6, P0, R70, UR4, 0x1 ;  /* 0x0000000446067c11 */ /* 0x000fe2000f8008ff */
[----:B------:R-:W-:-:S03]  /*22f0*/  IMAD.WIDE.U32 R20, R2, R74, R20 ;  /* 0x0000004a02147225 */ /* 0x000fc600078e0014 */
[----:B------:R-:W-:Y:S02]  /*2300*/  LEA.HI.X R7, R70, UR5, R7, 0x1, P0 ;  /* 0x0000000546077c11 */ /* 0x000fe400080f0c07 */
[----:B------:R-:W-:-:S04]  /*2310*/  ISETP.GT.AND P0, PT, R3, 0x1, PT ;  /* 0x000000010300780c */ /* 0x000fc80003f04270 */
[----:B------:R-:W-:Y:S01]  /*2320*/  ISETP.GT.AND P3, PT, R0, RZ, P0 ;  /* 0x000000ff0000720c */ /* 0x000fe20000764270 */
[----:B--2---:R-:W-:-:S04]  /*2330*/  IMAD.U32 R4, R19, 0x10000, RZ ;  /* 0x0001000013047824 */ /* 0x004fc800078e00ff */
[----:B------:R-:W-:Y:S01]  /*2340*/  FMUL R5, R4, R59 ;  /* 0x0000003b04057220 */ /* 0x000fe20000400000 */
[----:B------:R-:W-:-:S03]  /*2350*/  LEA R4, P4, R20, R80, 0x1 ;  /* 0x0000005014047211 */ /* 0x000fc600078808ff */
[----:B------:R-:W-:-:S05]  /*2360*/  FFMA R5, R24, R58, R5 ;  /* 0x0000003a18057223 */ /* 0x000fca0000000005 */
[----:B------:R-:W-:Y:S01]  /*2370*/  F2FP.BF16.F32.PACK_AB R12, RZ, R5 ;  /* 0x00000005ff0c723e */ /* 0x000fe200000010ff */
[----:B------:R-:W-:-:S03]  /*2380*/  IMAD.IADD R5, R71, 0x1, R21 ;  /* 0x0000000147057824 */ /* 0x000fc600078e0215 */
[----:B------:R-:W-:Y:S01]  /*2390*/  PRMT R13, R12, 0x7610, R13 ;  /* 0x000076100c0d7816 */ /* 0x000fe2000000000d */
[----:B------:R-:W-:Y:S01]  /*23a0*/  IMAD.SHL.U32 R12, R78, 0x8, RZ ;  /* 0x000000084e0c7824 */ /* 0x000fe200078e00ff */
[----:B------:R-:W-:-:S03]  /*23b0*/  LEA.HI.X R5, R20, R81, R5, 0x1, P4 ;  /* 0x0000005114057211 */ /* 0x000fc600020f0c05 */
[----:B------:R0:W-:Y:S02]  /*23c0*/  @P1 STG.E.U16 desc[UR36][R6.64], R13 ;  /* 0x0000000d06001986 */ /* 0x0001e4000c101524 */
[----:B0-----:R-:W-:Y:S01]  /*23d0*/  SHF.L.U64.HI R13, R78, 0x3, R79 ;  /* 0x000000034e0d7819 */ /* 0x001fe2000001024f */
[----:B------:R-:W-:Y:S06]  /*23e0*/  @!P3 BRA `(.L_x_39) ;  /* 0x000000000004b947 */ /* 0x000fec0003800000 */
[----:B------:R0:W5:Y:S02]  /*23f0*/  LDG.E.LTC128B.U16 R19, desc[UR36][R4.64+0x2] ;  /* 0x0000022404137981 */ /* 0x000164000c1e1520 */
.L_x_39:
[----:B------:R-:W-:Y:S05]  /*2400*/  BSYNC B1 ;  /* 0x0000000000017941 */ /* 0x000fea0003800000 */
.L_x_38:
[----:B------:R-:W-:Y:S01]  /*2410*/  IMAD.WIDE.U32 R68, R68, R78, R12 ;  /* 0x0000004e44447225 */ /* 0x000fe200078e000c */
[----:B------:R-:W-:-:S03]  /*2420*/  ISETP.GT.AND P2, PT, R0, 0x8, P2 ;  /* 0x000000080000780c */ /* 0x000fc60001744270 */
[----:B-----5:R-:W-:Y:S01]  /*2430*/  IMAD.U32 R20, R19, 0x10000, RZ ;  /* 0x0001000013147824 */ /* 0x020fe200078e00ff */
[----:B------:R-:W-:Y:S01]  /*2440*/  IADD3 R10, P1, R10, R68, RZ ;  /* 0x000000440a0a7210 */ /* 0x000fe20007f3e0ff */
[----:B------:R-:W-:Y:S02]  /*2450*/  IMAD.IADD R75, R75, 0x1, R69 ;  /* 0x000000014b4b7824 */ /* 0x000fe400078e0245 */
[----:B------:R-:W-:Y:S02]  /*2460*/  FMUL R20, R20, R59 ;  /* 0x0000003b14147220 */ /* 0x000fe40000400000 */
[----:B------:R-:W-:Y:S01]  /*2470*/  IMAD.X R11, R75, 0x1, R11, P1 ;  /* 0x000000014b0b7824 */ /* 0x000fe200008e060b */
[----:B------:R-:W-:Y:S01]  /*2480*/  LEA R12, P1, R10, R80, 0x1 ;  /* 0x000000500a0c7211 */ /* 0x000fe200078208ff */
[----:B------:R-:W-:-:S03]  /*2490*/  FFMA R20, R25, R58, R20 ;  /* 0x0000003a19147223 */ /* 0x000fc60000000014 */
[----:B------:R-:W-:Y:S02]  /*24a0*/  LEA.HI.X R13, R10, R81, R11, 0x1, P1 ;  /* 0x000000510a0d7211 */ /* 0x000fe400008f0c0b */
[----:B------:R-:W-:-:S05]  /*24b0*/  F2FP.BF16.F32.PACK_AB R20, RZ, R20 ;  /* 0x00000014ff14723e */ /* 0x000fca00000010ff */
[----:B------:R1:W-:Y:S04]  /*24c0*/  @P3 STG.E.U16 desc[UR36][R6.64+0x2], R20 ;  /* 0x0000021406003986 */ /* 0x0003e8000c101524 */
[----:B------:R-:W2:Y:S01]  /*24d0*/  @P2 LDG.E.LTC128B.U16 R19, desc[UR36][R12.64] ;  /* 0x000000240c132981 */ /* 0x000ea2000c1e1520 */
[----:B------:R-:W-:Y:S01]  /*24e0*/  IADD3 R14, P1, P3, R8, R68, R14 ;  /* 0x00000044080e7210 */ /* 0x000fe20007b3e00e */
[----:B------:R-:W-:Y:S01]  /*24f0*/  BSSY B1, `(.L_x_40) ;  /* 0x0000011000017945 */ /* 0x000fe20003800000 */
[C---:B------:R-:W-:Y:S02]  /*2500*/  SHF.L.U64.HI R11, R76.reuse, 0x4, R77 ;  /* 0x000000044c0b7819 */ /* 0x040fe4000001024d */
[----:B------:R-:W-:Y:S02]  /*2510*/  IADD3.X R15, R9, R75, R15, P1, P3 ;  /* 0x0000004b090f7210 */ /* 0x000fe40000fe640f */
[----:B------:R-:W-:-:S02]  /*2520*/  LEA R10, P1, R76, R6, 0x4 ;  /* 0x000000064c0a7211 */ /* 0x000fc400078220ff */
[----:B------:R-:W-:Y:S01]  /*2530*/  ISETP.GT.AND P0, PT, R0, 0x8, P0 ;  /* 0x000000080000780c */ /* 0x000fe20000704270 */
[----:B------:R-:W-:-:S04]  /*2540*/  IMAD.WIDE.U32 R14, R2, R74, R14 ;  /* 0x0000004a020e7225 */ /* 0x000fc800078e000e */
[----:B------:R-:W-:Y:S02]  /*2550*/  IMAD.X R11, R11, 0x1, R7, P1 ;  /* 0x000000010b0b7824 */ /* 0x000fe400008e0607 */
[----:B------:R-:W-:Y:S02]  /*2560*/  IMAD.IADD R2, R71, 0x1, R15 ;  /* 0x0000000147027824 */ /* 0x000fe400078e020f */
[----:B--2---:R-:W-:-:S04]  /*2570*/  IMAD.U32 R8, R19, 0x10000, RZ ;  /* 0x0001000013087824 */ /* 0x004fc800078e00ff */
[----:B------:R-:W-:Y:S01]  /*2580*/  FMUL R9, R8, R59 ;  /* 0x0000003b08097220 */ /* 0x000fe20000400000 */
[----:B------:R-:W-:-:S03]  /*2590*/  LEA R8, P3, R14, R80, 0x1 ;  /* 0x000000500e087211 */ /* 0x000fc600078608ff */
[----:B------:R-:W-:-:S05]  /*25a0*/  FFMA R9, R26, R58, R9 ;  /* 0x0000003a1a097223 */ /* 0x000fca0000000009 */
[----:B------:R-:W-:Y:S02]  /*25b0*/  F2FP.BF16.F32.PACK_AB R12, RZ, R9 ;  /* 0x00000009ff0c723e */ /* 0x000fe400000010ff */
[----:B------:R-:W-:-:S03]  /*25c0*/  LEA.HI.X R9, R14, R81, R2, 0x1, P3 ;  /* 0x000000510e097211 */ /* 0x000fc600018f0c02 */
[----:B------:R1:W-:Y:S01]  /*25d0*/  @P2 STG.E.U16 desc[UR36][R10.64], R12 ;  /* 0x0000000c0a002986 */ /* 0x0003e2000c101524 */
[----:B------:R-:W-:Y:S05]  /*25e0*/  @!P0 BRA `(.L_x_41) ;  /* 0x0000000000048947 */ /* 0x000fea0003800000 */
[----:B------:R2:W5:Y:S02]  /*25f0*/  LDG.E.LTC128B.U16 R19, desc[UR36][R8.64+0x2] ;  /* 0x0000022408137981 */ /* 0x000564000c1e1520 */
.L_x_41:
[----:B------:R-:W-:Y:S05]  /*2600*/  BSYNC B1 ;  /* 0x0000000000017941 */ /* 0x000fea0003800000 */
.L_x_40:
[----:B-----5:R-:W-:Y:S01]  /*2610*/  IMAD.U32 R2, R19, 0x10000, RZ ;  /* 0x0001000013027824 */ /* 0x020fe200078e00ff */
[----:B------:R-:W-:Y:S01]  /*2620*/  ISETP.GT.AND P1, PT, R3, 0x8, PT ;  /* 0x000000080300780c */ /* 0x000fe20003f24270 */
[----:B------:R-:W-:Y:S02]  /*2630*/  BSSY B1, `(.L_x_42) ;  /* 0x0000008000017945 */ /* 0x000fe40003800000 */
[----:B------:R-:W-:Y:S01]  /*2640*/  FMUL R2, R2, R59 ;  /* 0x0000003b02027220 */ /* 0x000fe20000400000 */
[----:B------:R-:W-:-:S03]  /*2650*/  ISETP.GT.AND P2, PT, R0, RZ, P1 ;  /* 0x000000ff0000720c */ /* 0x000fc60000f44270 */
[----:B------:R-:W-:-:S05]  /*2660*/  FFMA R2, R27, R58, R2 ;  /* 0x0000003a1b027223 */ /* 0x000fca0000000002 */
[----:B------:R-:W-:-:S05]  /*2670*/  F2FP.BF16.F32.PACK_AB R2, RZ, R2 ;  /* 0x00000002ff02723e */ /* 0x000fca00000010ff */
[----:B------:R3:W-:Y:S01]  /*2680*/  @P0 STG.E.U16 desc[UR36][R10.64+0x2], R2 ;  /* 0x000002020a000986 */ /* 0x0007e2000c101524 */
[----:B------:R-:W-:Y:S05]  /*2690*/  @!P2 BRA `(.L_x_43) ;  /* 0x000000000004a947 */ /* 0x000fea0003800000 */
[----:B------:R4:W5:Y:S02]  /*26a0*/  LDG.E.LTC128B.U16 R19, desc[UR36][R4.64+0x10] ;  /* 0x0000102404137981 */ /* 0x000964000c1e1520 */
.L_x_43:
[----:B------:R-:W-:Y:S05]  /*26b0*/  BSYNC B1 ;  /* 0x0000000000017941 */ /* 0x000fea0003800000 */
.L_x_42:
[----:B---3-5:R-:W-:Y:S01]  /*26c0*/  IMAD.U32 R2, R19, 0x10000, RZ ;  /* 0x0001000013027824 */ /* 0x028fe200078e00ff */
        /* <DEDUP_REMOVED lines=9> */
.L_x_45:
[----:B------:R-:W-:Y:S05]  /*2760*/  BSYNC B1 ;  /* 0x0000000000017941 */ /* 0x000fea0003800000 */
.L_x_44:
[----:B-----5:R-:W-:Y:S01]  /*2770*/  IMAD.U32 R2, R19, 0x10000, RZ ;  /* 0x0001000013027824 */ /* 0x020fe200078e00ff */
[----:B------:R-:W-:Y:S01]  /*2780*/  ISETP.GT.AND P1, PT, R0, 0x8, P1 ;  /* 0x000000080000780c */ /* 0x000fe20000f24270 */
[----:B------:R-:W-:Y:S02]  /*2790*/  BSSY B1, `(.L_x_46) ;  /* 0x0000007000017945 */ /* 0x000fe40003800000 */
[----:B------:R-:W-:-:S04]  /*27a0*/  FMUL R2, R2, R59 ;  /* 0x0000003b02027220 */ /* 0x000fc80000400000 */
[----:B------:R-:W-:-:S05]  /*27b0*/  FFMA R2, R29, R58, R2 ;  /* 0x0000003a1d027223 */ /* 0x000fca0000000002 */
[----:B------:R-:W-:-:S05]  /*27c0*/  F2FP.BF16.F32.PACK_AB R2, RZ, R2 ;  /* 0x00000002ff02723e */ /* 0x000fca00000010ff */
[----:B------:R0:W-:Y:S01]  /*27d0*/  @P3 STG.E.U16 desc[UR36][R6.64+0x12], R2 ;  /* 0x0000120206003986 */ /* 0x0001e2000c101524 */
[----:B------:R-:W-:Y:S05]  /*27e0*/  @!P1 BRA `(.L_x_47) ;  /* 0x0000000000049947 */ /* 0x000fea0003800000 */
[----:B------:R0:W5:Y:S02]  /*27f0*/  LDG.E.LTC128B.U16 R19, desc[UR36][R8.64+0x10] ;  /* 0x0000102408137981 */ /* 0x000164000c1e1520 */
.L_x_47:
[----:B------:R-:W-:Y:S05]  /*2800*/  BSYNC B1 ;  /* 0x0000000000017941 */ /* 0x000fea0003800000 */
.L_x_46:
[----:B0----5:R-:W-:Y:S01]  /*2810*/  IMAD.U32 R2, R19, 0x10000, RZ ;  /* 0x0001000013027824 */ /* 0x021fe200078e00ff */
[----:B------:R-:W-:Y:S01]  /*2820*/  ISETP.GT.AND P0, PT, R0, 0x8, P0 ;  /* 0x000000080000780c */ /* 0x000fe20000704270 */
[----:B------:R-:W-:Y:S02]  /*2830*/  BSSY B1, `(.L_x_48) ;  /* 0x0000007000017945 */ /* 0x000fe40003800000 */
[----:B---3--:R-:W-:-:S04]  /*2840*/  FMUL R13, R2, R59 ;  /* 0x0000003b020d7220 */ /* 0x008fc80000400000 */
[----:B------:R-:W-:-:S05]  /*2850*/  FFMA R13, R30, R58, R13 ;  /* 0x0000003a1e0d7223 */ /* 0x000fca000000000d */
[----:B------:R-:W-:-:S05]  /*2860*/  F2FP.BF16.F32.PACK_AB R13, RZ, R13 ;  /* 0x0000000dff0d723e */ /* 0x000fca00000010ff */
[----:B------:R0:W-:Y:S01]  /*2870*/  @P1 STG.E.U16 desc[UR36][R10.64+0x10], R13 ;  /* 0x0000100d0a001986 */ /* 0x0001e2000c101524 */
[----:B------:R-:W-:Y:S05]  /*2880*/  @!P0 BRA `(.L_x_49) ;  /* 0x0000000000048947 */ /* 0x000fea0003800000 */
[----:B------:R3:W5:Y:S02]  /*2890*/  LDG.E.LTC128B.U16 R19, desc[UR36][R8.64+0x12] ;  /* 0x0000122408137981 */ /* 0x000764000c1e1520 */
.L_x_49:
[----:B------:R-:W-:Y:S05]  /*28a0*/  BSYNC B1 ;  /* 0x0000000000017941 */ /* 0x000fea0003800000 */
.L_x_48:
        /* <DEDUP_REMOVED lines=10> */
.L_x_51:
[----:B------:R-:W-:Y:S05]  /*2950*/  BSYNC B1 ;  /* 0x0000000000017941 */ /* 0x000fea0003800000 */
.L_x_50:
[----:B0----5:R-:W-:Y:S01]  /*2960*/  IMAD.U32 R2, R19, 0x10000, RZ ;  /* 0x0001000013027824 */ /* 0x021fe200078e00ff */
        /* <DEDUP_REMOVED lines=9> */
.L_x_53:
[----:B------:R-:W-:Y:S05]  /*2a00*/  BSYNC B1 ;  /* 0x0000000000017941 */ /* 0x000fea0003800000 */
.L_x_52:
        /* <DEDUP_REMOVED lines=9> */
.L_x_55:
[----:B------:R-:W-:Y:S05]  /*2aa0*/  BSYNC B1 ;  /* 0x0000000000017941 */ /* 0x000fea0003800000 */
.L_x_54:
[----:B0----5:R-:W-:Y:S01]  /*2ab0*/  IMAD.U32 R2, R19, 0x10000, RZ ;  /* 0x0001000013027824 */ /* 0x021fe200078e00ff */
        /* <DEDUP_REMOVED lines=8> */
.L_x_57:
[----:B------:R-:W-:Y:S05]  /*2b40*/  BSYNC B1 ;  /* 0x0000000000017941 */ /* 0x000fea0003800000 */
.L_x_56:
        /* <DEDUP_REMOVED lines=10> */
.L_x_59:
[----:B------:R-:W-:Y:S05]  /*2bf0*/  BSYNC B1 ;  /* 0x0000000000017941 */ /* 0x000fea0003800000 */
.L_x_58:
        /* <DEDUP_REMOVED lines=10> */
.L_x_61:
[----:B------:R-:W-:Y:S05]  /*2ca0*/  BSYNC B1 ;  /* 0x0000000000017941 */ /* 0x000fea0003800000 */
.L_x_60:
        /* <DEDUP_REMOVED lines=9> */
.L_x_63:
[----:B------:R-:W-:Y:S05]  /*2d40*/  BSYNC B1 ;  /* 0x0000000000017941 */ /* 0x000fea0003800000 */
.L_x_62:
        /* <DEDUP_REMOVED lines=9> */
.L_x_65:
[----:B------:R-:W-:Y:S05]  /*2de0*/  BSYNC B1 ;  /* 0x0000000000017941 */ /* 0x000fea0003800000 */
.L_x_64:
        /* <DEDUP_REMOVED lines=10> */
.L_x_67:
[----:B------:R-:W-:Y:S05]  /*2e90*/  BSYNC B1 ;  /* 0x0000000000017941 */ /* 0x000fea0003800000 */
.L_x_66:
        /* <DEDUP_REMOVED lines=10> */
.L_x_69:
[----:B------:R-:W-:Y:S05]  /*2f40*/  BSYNC B1 ;  /* 0x0000000000017941 */ /* 0x000fea0003800000 */
.L_x_68:
        /* <DEDUP_REMOVED lines=9> */
.L_x_71:
[----:B------:R-:W-:Y:S05]  /*2fe0*/  BSYNC B1 ;  /* 0x0000000000017941 */ /* 0x000fea0003800000 */
.L_x_70:
        /* <DEDUP_REMOVED lines=9> */
.L_x_73:
[----:B------:R-:W-:Y:S05]  /*3080*/  BSYNC B1 ;  /* 0x0000000000017941 */ /* 0x000fea0003800000 */
.L_x_72:
        /* <DEDUP_REMOVED lines=10> */
.L_x_75:
[----:B------:R-:W-:Y:S05]  /*3130*/  BSYNC B1 ;  /* 0x0000000000017941 */ /* 0x000fea0003800000 */
.L_x_74:
        /* <DEDUP_REMOVED lines=10> */
.L_x_77:
[----:B------:R-:W-:Y:S05]  /*31e0*/  BSYNC B1 ;  /* 0x0000000000017941 */ /* 0x000fea0003800000 */
.L_x_76:
        /* <DEDUP_REMOVED lines=9> */
.L_x_79:
[----:B------:R-:W-:Y:S05]  /*3280*/  BSYNC B1 ;  /* 0x0000000000017941 */ /* 0x000fea0003800000 */
.L_x_78:
        /* <DEDUP_REMOVED lines=9> */
.L_x_81:
[----:B------:R-:W-:Y:S05]  /*3320*/  BSYNC B1 ;  /* 0x0000000000017941 */ /* 0x000fea0003800000 */
.L_x_80:
        /* <DEDUP_REMOVED lines=10> */
.L_x_83:
[----:B------:R-:W-:Y:S05]  /*33d0*/  BSYNC B1 ;  /* 0x0000000000017941 */ /* 0x000fea0003800000 */
.L_x_82:
        /* <DEDUP_REMOVED lines=10> */
.L_x_85:
[----:B------:R-:W-:Y:S05]  /*3480*/  BSYNC B1 ;  /* 0x0000000000017941 */ /* 0x000fea0003800000 */
.L_x_84:
        /* <DEDUP_REMOVED lines=9> */
.L_x_87:
[----:B------:R-:W-:Y:S05]  /*3520*/  BSYNC B1 ;  /* 0x0000000000017941 */ /* 0x000fea0003800000 */
.L_x_86:
        /* <DEDUP_REMOVED lines=9> */
.L_x_89:
[----:B------:R-:W-:Y:S05]  /*35c0*/  BSYNC B1 ;  /* 0x0000000000017941 */ /* 0x000fea0003800000 */
.L_x_88:
        /* <DEDUP_REMOVED lines=10> */
.L_x_91:
[----:B------:R-:W-:Y:S05]  /*3670*/  BSYNC B1 ;  /* 0x0000000000017941 */ /* 0x000fea0003800000 */
.L_x_90:
[----:B0----5:R-:W-:Y:S01]  /*3680*/  IMAD.U32 R2, R19, 0x10000, RZ ;  /* 0x0001000013027824 */ /* 0x021fe200078e00ff */
[----:B------:R-:W-:Y:S01]  /*3690*/  ISETP.GT.AND P0, PT, R3, 0x39, PT ;  /* 0x000000390300780c */ /* 0x000fe20003f04270 */
[----:B------:R-:W-:Y:S01]  /*36a0*/  @P2 IMAD.MOV.U32 R3, RZ, RZ, R7 ;  /* 0x000000ffff032224 */ /* 0x000fe200078e0007 */
[----:B------:R-:W-:Y:S01]  /*36b0*/  BSSY B1, `(.L_x_92) ;  /* 0x0000009000017945 */ /* 0x000fe20003800000 */
[----:B------:R-:W-:Y:S01]  /*36c0*/  FMUL R13, R2, R59 ;  /* 0x0000003b020d7220 */ /* 0x000fe20000400000 */
[----:B------:R-:W-:Y:S01]  /*36d0*/  @P2 IMAD.MOV.U32 R2, RZ, RZ, R6 ;  /* 0x000000ffff022224 */ /* 0x000fe200078e0006 */
[----:B------:R-:W-:Y:S02]  /*36e0*/  ISETP.GT.AND P3, PT, R0, RZ, P0 ;  /* 0x000000ff0000720c */ /* 0x000fe40000764270 */
[----:B------:R-:W-:-:S05]  /*36f0*/  FFMA R13, R52, R58, R13 ;  /* 0x0000003a340d7223 */ /* 0x000fca000000000d */
[----:B------:R-:W-:-:S05]  /*3700*/  F2FP.BF16.F32.PACK_AB R13, RZ, R13 ;  /* 0x0000000dff0d723e */ /* 0x000fca00000010ff */
[----:B------:R0:W-:Y:S01]  /*3710*/  @P2 STG.E.U16 desc[UR36][R2.64+0x70], R13 ;  /* 0x0000700d02002986 */ /* 0x0001e2000c101524 */
[----:B------:R-:W-:Y:S05]  /*3720*/  @!P3 BRA `(.L_x_93) ;  /* 0x000000000004b947 */ /* 0x000fea0003800000 */
[----:B------:R0:W5:Y:S02]  /*3730*/  LDG.E.LTC128B.U16 R19, desc[UR36][R4.64+0x72] ;  /* 0x0000722404137981 */ /* 0x000164000c1e1520 */
.L_x_93:
[----:B------:R-:W-:Y:S05]  /*3740*/  BSYNC B1 ;  /* 0x0000000000017941 */ /* 0x000fea0003800000 */
.L_x_92:
        /* <DEDUP_REMOVED lines=9> */
.L_x_95:
[----:B------:R-:W-:Y:S05]  /*37e0*/  BSYNC B1 ;  /* 0x0000000000017941 */ /* 0x000fea0003800000 */
.L_x_94:
[----:B0----5:R-:W-:Y:S01]  /*37f0*/  IMAD.U32 R2, R19, 0x10000, RZ ;  /* 0x0001000013027824 */ /* 0x021fe200078e00ff */
[----:B------:R-:W-:Y:S01]  /*3800*/  ISETP.GT.AND P0, PT, R0, 0x8, P0 ;  /* 0x000000080000780c */ /* 0x000fe20000704270 */
[----:B------:R-:W-:Y:S02]  /*3810*/  BSSY B1, `(.L_x_96) ;  /* 0x000000a000017945 */ /* 0x000fe40003800000 */
[----:B------:R-:W-:Y:S01]  /*3820*/  FMUL R3, R2, R59 ;  /* 0x0000003b02037220 */ /* 0x000fe20000400000 */
[----:B------:R-:W-:-:S03]  /*3830*/  @P1 IMAD.MOV.U32 R2, RZ, RZ, R10 ;  /* 0x000000ffff021224 */ /* 0x000fc600078e000a */
[----:B------:R-:W-:-:S05]  /*3840*/  FFMA R3, R54, R58, R3 ;  /* 0x0000003a36037223 */ /* 0x000fca0000000003 */
[----:B------:R-:W-:-:S04]  /*3850*/  F2FP.BF16.F32.PACK_AB R3, RZ, R3 ;  /* 0x00000003ff03723e */ /* 0x000fc800000010ff */
[----:B----4-:R-:W-:Y:S01]  /*3860*/  PRMT R4, R3, 0x7610, R4 ;  /* 0x0000761003047816 */ /* 0x010fe20000000004 */
[----:B------:R-:W-:-:S05]  /*3870*/  @P1 IMAD.MOV.U32 R3, RZ, RZ, R11 ;  /* 0x000000ffff031224 */ /* 0x000fca00078e000b */
[----:B------:R0:W-:Y:S01]  /*3880*/  @P1 STG.E.U16 desc[UR36][R2.64+0x70], R4 ;  /* 0x0000700402001986 */ /* 0x0001e2000c101524 */
[----:B------:R-:W-:Y:S05]  /*3890*/  @!P0 BRA `(.L_x_97) ;  /* 0x0000000000048947 */ /* 0x000fea0003800000 */
[----:B------:R4:W5:Y:S02]  /*38a0*/  LDG.E.LTC128B.U16 R19, desc[UR36][R8.64+0x72] ;  /* 0x0000722408137981 */ /* 0x000964000c1e1520 */
.L_x_97:
[----:B------:R-:W-:Y:S05]  /*38b0*/  BSYNC B1 ;  /* 0x0000000000017941 */ /* 0x000fea0003800000 */
.L_x_96:
[----:B------:R-:W-:Y:S05]  /*38c0*/  @!P0 BRA `(.L_x_98) ;  /* 0x0000000800a88947 */ /* 0x000fea0003800000 */
[----:B-----5:R-:W-:-:S04]  /*38d0*/  IMAD.U32 R0, R19, 0x10000, RZ ;  /* 0x0001000013007824 */ /* 0x020fc800078e00ff */
[----:B------:R-:W-:-:S04]  /*38e0*/  FMUL R0, R0, R59 ;  /* 0x0000003b00007220 */ /* 0x000fc80000400000 */
[----:B------:R-:W-:-:S05]  /*38f0*/  FFMA R0, R55, R58, R0 ;  /* 0x0000003a37007223 */ /* 0x000fca0000000000 */
[----:B------:R-:W-:-:S05]  /*3900*/  F2FP.BF16.F32.PACK_AB R0, RZ, R0 ;  /* 0x00000000ff00723e */ /* 0x000fca00000010ff */
[----:B------:R0:W-:Y:S01]  /*3910*/  STG.E.U16 desc[UR36][R10.64+0x72], R0 ;  /* 0x000072000a007986 */ /* 0x0001e2000c101524 */
[----:B------:R-:W-:Y:S05]  /*3920*/  BRA `(.L_x_98) ;  /* 0x0000000800907947 */ /* 0x000fea0003800000 */
.L_x_37:
[----:B------:R-:W-:Y:S01]  /*3930*/  ISETP.GT.AND P0, PT, R3, 0x1, PT ;  /* 0x000000010300780c */ /* 0x000fe20003f04270 */
[----:B------:R-:W-:Y:S01]  /*3940*/  ULDC.64 UR4, c[0x0][0x5c0] ;  /* 0x0001700000047ab9 */ /* 0x000fe20000000a00 */
[-C--:B------:R-:W-:Y:S01]  /*3950*/  FMUL R24, R24, R58.reuse ;  /* 0x0000003a18187220 */ /* 0x080fe20000400000 */
[-C--:B------:R-:W-:Y:S01]  /*3960*/  FMUL R25, R25, R58.reuse ;  /* 0x0000003a19197220 */ /* 0x080fe20000400000 */
[----:B------:R-:W-:Y:S01]  /*3970*/  ISETP.GT.AND P3, PT, R0, RZ, P0 ;  /* 0x000000ff0000720c */ /* 0x000fe20000764270 */
[-C--:B------:R-:W-:Y:S01]  /*3980*/  FMUL R26, R26, R58.reuse ;  /* 0x0000003a1a1a7220 */ /* 0x080fe20000400000 */
[----:B------:R-:W-:Y:S01]  /*3990*/  LEA R4, P4, R70, UR4, 0x1 ;  /* 0x0000000446047c11 */ /* 0x000fe2000f8808ff */
[----:B------:R-:W-:Y:S01]  /*39a0*/  FMUL R27, R27, R58 ;  /* 0x0000003a1b1b7220 */ /* 0x000fe20000400000 */
[----:B------:R-:W-:Y:S01]  /*39b0*/  F2FP.BF16.F32.PACK_AB R24, RZ, R24 ;  /* 0x00000018ff18723e */ /* 0x000fe200000010ff */
[-C--:B------:R-:W-:Y:S01]  /*39c0*/  FMUL R28, R28, R58.reuse ;  /* 0x0000003a1c1c7220 */ /* 0x080fe20000400000 */
[----:B------:R-:W-:Y:S01]  /*39d0*/  LEA.HI.X R5, R70, UR5, R7, 0x1, P4 ;  /* 0x0000000546057c11 */ /* 0x000fe2000a0f0c07 */
[-C--:B------:R-:W-:Y:S01]  /*39e0*/  FMUL R29, R29, R58.reuse ;  /* 0x0000003a1d1d7220 */ /* 0x080fe20000400000 */
[----:B------:R-:W-:Y:S01]  /*39f0*/  F2FP.BF16.F32.PACK_AB R25, RZ, R25 ;  /* 0x00000019ff19723e */ /* 0x000fe200000010ff */
[-C--:B------:R-:W-:Y:S01]  /*3a00*/  FMUL R30, R30, R58.reuse ;  /* 0x0000003a1e1e7220 */ /* 0x080fe20000400000 */
[----:B------:R-:W-:Y:S01]  /*3a10*/  SHF.L.U64.HI R77, R76, 0x4, R77 ;  /* 0x000000044c4d7819 */ /* 0x000fe2000001024d */
[----:B------:R-:W-:Y:S01]  /*3a20*/  @P1 STG.E.U16 desc[UR36][R4.64], R24 ;  /* 0x0000001804001986 */ /* 0x000fe2000c101524 */
[----:B------:R-:W-:Y:S01]  /*3a30*/  ISETP.GT.AND P1, PT, R3, 0x8, PT ;  /* 0x000000080300780c */ /* 0x000fe20003f24270 */
[----:B------:R-:W-:Y:S01]  /*3a40*/  FMUL R31, R31, R58 ;  /* 0x0000003a1f1f7220 */ /* 0x000fe20000400000 */
[----:B------:R-:W-:Y:S01]  /*3a50*/  ISETP.GT.AND P4, PT, R0, 0x8, P0 ;  /* 0x000000080000780c */ /* 0x000fe20000784270 */
[----:B------:R-:W-:Y:S01]  /*3a60*/  @P3 STG.E.U16 desc[UR36][R4.64+0x2], R25 ;  /* 0x0000021904003986 */ /* 0x000fe2000c101524 */
[----:B------:R-:W-:Y:S01]  /*3a70*/  LEA R6, P3, R76, R4, 0x4 ;  /* 0x000000044c067211 */ /* 0x000fe200078620ff */
[-C--:B------:R-:W-:Y:S01]  /*3a80*/  FMUL R32, R32, R58.reuse ;  /* 0x0000003a20207220 */ /* 0x080fe20000400000 */
[C---:B------:R-:W-:Y:S01]  /*3a90*/  ISETP.GT.AND P2, PT, R0.reuse, 0x8, P2 ;  /* 0x000000080000780c */ /* 0x040fe20001744270 */
[-C--:B------:R-:W-:Y:S01]  /*3aa0*/  FMUL R33, R33, R58.reuse ;  /* 0x0000003a21217220 */ /* 0x080fe20000400000 */
[----:B------:R-:W-:Y:S01]  /*3ab0*/  ISETP.GT.AND P0, PT, R3, 0x9, PT ;  /* 0x000000090300780c */ /* 0x000fe20003f04270 */
[----:B------:R-:W-:Y:S01]  /*3ac0*/  IMAD.X R7, R77, 0x1, R5, P3 ;  /* 0x000000014d077824 */ /* 0x000fe200018e0605 */
[----:B------:R-:W-:Y:S01]  /*3ad0*/  ISETP.GT.AND P5, PT, R0, RZ, P1 ;  /* 0x000000ff0000720c */ /* 0x000fe20000fa4270 */
[-C--:B------:R-:W-:Y:S01]  /*3ae0*/  FMUL R34, R34, R58.reuse ;  /* 0x0000003a22227220 */ /* 0x080fe20000400000 */
[----:B------:R-:W-:Y:S01]  /*3af0*/  ISETP.GT.AND P3, PT, R0, RZ, P0 ;  /* 0x000000ff0000720c */ /* 0x000fe20000764270 */
[----:B------:R-:W-:Y:S01]  /*3b00*/  FMUL R35, R35, R58 ;  /* 0x0000003a23237220 */ /* 0x000fe20000400000 */
[----:B------:R-:W-:Y:S01]  /*3b10*/  F2FP.BF16.F32.PACK_AB R26, RZ, R26 ;  /* 0x0000001aff1a723e */ /* 0x000fe200000010ff */
[-C--:B------:R-:W-:Y:S01]  /*3b20*/  FMUL R36, R36, R58.reuse ;  /* 0x0000003a24247220 */ /* 0x080fe20000400000 */
[----:B------:R-:W-:Y:S01]  /*3b30*/  F2FP.BF16.F32.PACK_AB R27, RZ, R27 ;  /* 0x0000001bff1b723e */ /* 0x000fe200000010ff */
[----:B------:R-:W-:Y:S01]  /*3b40*/  FMUL R37, R37, R58 ;  /* 0x0000003a25257220 */ /* 0x000fe20000400000 */
[----:B------:R-:W-:Y:S01]  /*3b50*/  F2FP.BF16.F32.PACK_AB R28, RZ, R28 ;  /* 0x0000001cff1c723e */ /* 0x000fe200000010ff */
[----:B------:R-:W-:Y:S01]  /*3b60*/  @P2 STG.E.U16 desc[UR36][R6.64], R26 ;  /* 0x0000001a06002986 */ /* 0x000fe2000c101524 */
[----:B------:R-:W-:Y:S01]  /*3b70*/  F2FP.BF16.F32.PACK_AB R29, RZ, R29 ;  /* 0x0000001dff1d723e */ /* 0x000fe200000010ff */
[-C--:B------:R-:W-:Y:S01]  /*3b80*/  FMUL R38, R38, R58.reuse ;  /* 0x0000003a26267220 */ /* 0x080fe20000400000 */
[C---:B------:R-:W-:Y:S01]  /*3b90*/  ISETP.GT.AND P2, PT, R0.reuse, 0x8, P1 ;  /* 0x000000080000780c */ /* 0x040fe20000f44270 */
[----:B------:R-:W-:Y:S01]  /*3ba0*/  @P4 STG.E.U16 desc[UR36][R6.64+0x2], R27 ;  /* 0x0000021b06004986 */ /* 0x000fe2000c101524 */
[----:B------:R-:W-:Y:S01]  /*3bb0*/  ISETP.GT.AND P1, PT, R3, 0x10, PT ;  /* 0x000000100300780c */ /* 0x000fe20003f24270 */
[----:B------:R-:W-:Y:S01]  /*3bc0*/  FMUL R39, R39, R58 ;  /* 0x0000003a27277220 */ /* 0x000fe20000400000 */
[----:B------:R-:W-:Y:S01]  /*3bd0*/  F2FP.BF16.F32.PACK_AB R30, RZ, R30 ;  /* 0x0000001eff1e723e */ /* 0x000fe200000010ff */
[----:B------:R-:W-:Y:S01]  /*3be0*/  @P5 STG.E.U16 desc[UR36][R4.64+0x10], R28 ;  /* 0x0000101c04005986 */ /* 0x000fe2000c101524 */
[----:B------:R-:W-:Y:S01]  /*3bf0*/  ISETP.GT.AND P4, PT, R0, RZ, P1 ;  /* 0x000000ff0000720c */ /* 0x000fe20000f84270 */
[-C--:B------:R-:W-:Y:S01]  /*3c00*/  FMUL R40, R40, R58.reuse ;  /* 0x0000003a28287220 */ /* 0x080fe20000400000 */
[----:B------:R-:W-:Y:S01]  /*3c10*/  F2FP.BF16.F32.PACK_AB R31, RZ, R31 ;  /* 0x0000001fff1f723e */ /* 0x000fe200000010ff */
[----:B------:R-:W-:Y:S01]  /*3c20*/  @P3 STG.E.U16 desc[UR36][R4.64+0x12], R29 ;  /* 0x0000121d04003986 */ /* 0x000fe2000c101524 */
[----:B------:R-:W-:Y:S01]  /*3c30*/  ISETP.GT.AND P3, PT, R0, 0x8, P0 ;  /* 0x000000080000780c */ /* 0x000fe20000764270 */
[----:B------:R-:W-:Y:S01]  /*3c40*/  FMUL R41, R41, R58 ;  /* 0x0000003a29297220 */ /* 0x000fe20000400000 */
[----:B------:R-:W-:Y:S01]  /*3c50*/  ISETP.GT.AND P0, PT, R3, 0x11, PT ;  /* 0x000000110300780c */ /* 0x000fe20003f04270 */
[----:B------:R-:W-:Y:S01]  /*3c60*/  @P2 STG.E.U16 desc[UR36][R6.64+0x10], R30 ;  /* 0x0000101e06002986 */ /* 0x000fe2000c101524 */
[----:B------:R-:W-:Y:S01]  /*3c70*/  F2FP.BF16.F32.PACK_AB R32, RZ, R32 ;  /* 0x00000020ff20723e */ /* 0x000fe200000010ff */
[-C--:B------:R-:W-:Y:S01]  /*3c80*/  FMUL R42, R42, R58.reuse ;  /* 0x0000003a2a2a7220 */ /* 0x080fe20000400000 */
[C---:B------:R-:W-:Y:S01]  /*3c90*/  ISETP.GT.AND P5, PT, R0.reuse, RZ, P0 ;  /* 0x000000ff0000720c */ /* 0x040fe200007a4270 */
[-C--:B------:R-:W-:Y:S01]  /*3ca0*/  FMUL R43, R43, R58.reuse ;  /* 0x0000003a2b2b7220 */ /* 0x080fe20000400000 */
[----:B------:R-:W-:Y:S01]  /*3cb0*/  ISETP.GT.AND P2, PT, R0, 0x8, P1 ;  /* 0x000000080000780c */ /* 0x000fe20000f44270 */
[-C--:B------:R-:W-:Y:S01]  /*3cc0*/  FMUL R44, R44, R58.reuse ;  /* 0x0000003a2c2c7220 */ /* 0x080fe20000400000 */
[----:B------:R-:W-:Y:S01]  /*3cd0*/  ISETP.GT.AND P1, PT, R3, 0x18, PT ;  /* 0x000000180300780c */ /* 0x000fe20003f24270 */
[-C--:B------:R-:W-:Y:S01]  /*3ce0*/  FMUL R45, R45, R58.reuse ;  /* 0x0000003a2d2d7220 */ /* 0x080fe20000400000 */
[----:B------:R-:W-:Y:S01]  /*3cf0*/  F2FP.BF16.F32.PACK_AB R33, RZ, R33 ;  /* 0x00000021ff21723e */ /* 0x000fe200000010ff */
[----:B------:R-:W-:Y:S01]  /*3d00*/  @P3 STG.E.U16 desc[UR36][R6.64+0x12], R31 ;  /* 0x0000121f06003986 */ /* 0x000fe2000c101524 */
[----:B------:R-:W-:Y:S01]  /*3d10*/  ISETP.GT.AND P3, PT, R0, 0x8, P0 ;  /* 0x000000080000780c */ /* 0x000fe20000764270 */
[-C--:B------:R-:W-:Y:S01]  /*3d20*/  FMUL R46, R46, R58.reuse ;  /* 0x0000003a2e2e7220 */ /* 0x080fe20000400000 */
[----:B------:R-:W-:Y:S01]  /*3d30*/  ISETP.GT.AND P0, PT, R3, 0x19, PT ;  /* 0x000000190300780c */ /* 0x000fe20003f04270 */
[----:B------:R-:W-:Y:S01]  /*3d40*/  @P4 STG.E.U16 desc[UR36][R4.64+0x20], R32 ;  /* 0x0000202004004986 */ /* 0x000fe2000c101524 */
[C---:B------:R-:W-:Y:S01]  /*3d50*/  ISETP.GT.AND P4, PT, R0.reuse, RZ, P1 ;  /* 0x000000ff0000720c */ /* 0x040fe20000f84270 */
[----:B------:R-:W-:Y:S01]  /*3d60*/  FMUL R47, R47, R58 ;  /* 0x0000003a2f2f7220 */ /* 0x000fe20000400000 */
[----:B------:R-:W-:Y:S01]  /*3d70*/  F2FP.BF16.F32.PACK_AB R34, RZ, R34 ;  /* 0x00000022ff22723e */ /* 0x000fe200000010ff */
[----:B------:R-:W-:Y:S01]  /*3d80*/  @P5 STG.E.U16 desc[UR36][R4.64+0x22], R33 ;  /* 0x0000222104005986 */ /* 0x000fe2000c101524 */
[----:B------:R-:W-:Y:S01]  /*3d90*/  ISETP.GT.AND P5, PT, R0, RZ, P0 ;  /* 0x000000ff0000720c */ /* 0x000fe200007a4270 */
[----:B------:R-:W-:Y:S01]  /*3da0*/  FMUL R48, R48, R58 ;  /* 0x0000003a30307220 */ /* 0x000fe20000400000 */
[----:B------:R-:W-:Y:S01]  /*3db0*/  F2FP.BF16.F32.PACK_AB R35, RZ, R35 ;  /* 0x00000023ff23723e */ /* 0x000fe200000010ff */
[----:B------:R-:W-:Y:S01]  /*3dc0*/  @P2 STG.E.U16 desc[UR36][R6.64+0x20], R34 ;  /* 0x0000202206002986 */ /* 0x000fe2000c101524 */
[----:B------:R-:W-:Y:S01]  /*3dd0*/  F2FP.BF16.F32.PACK_AB R36, RZ, R36 ;  /* 0x00000024ff24723e */ /* 0x000fe200000010ff */
[-C--:B------:R-:W-:Y:S01]  /*3de0*/  FMUL R49, R49, R58.reuse ;  /* 0x0000003a31317220 */ /* 0x080fe20000400000 */
[----:B------:R-:W-:Y:S01]  /*3df0*/  ISETP.GT.AND P2, PT, R0, 0x8, P1 ;  /* 0x000000080000780c */ /* 0x000fe20000f44270 */
[----:B------:R-:W-:Y:S01]  /*3e00*/  @P3 STG.E.U16 desc[UR36][R6.64+0x22], R35 ;  /* 0x0000222306003986 */ /* 0x000fe2000c101524 */
[----:B------:R-:W-:Y:S01]  /*3e10*/  ISETP.GT.AND P1, PT, R3, 0x20, PT ;  /* 0x000000200300780c */ /* 0x000fe20003f24270 */
[-C--:B------:R-:W-:Y:S01]  /*3e20*/  FMUL R50, R50, R58.reuse ;  /* 0x0000003a32327220 */ /* 0x080fe20000400000 */
[----:B------:R-:W-:Y:S01]  /*3e30*/  F2FP.BF16.F32.PACK_AB R37, RZ, R37 ;  /* 0x00000025ff25723e */ /* 0x000fe200000010ff */
[----:B------:R-:W-:Y:S01]  /*3e40*/  @P4 STG.E.U16 desc[UR36][R4.64+0x30], R36 ;  /* 0x0000302404004986 */ /* 0x000fe2000c101524 */
[C---:B------:R-:W-:Y:S01]  /*3e50*/  ISETP.GT.AND P3, PT, R0.reuse, 0x8, P0 ;  /* 0x000000080000780c */ /* 0x040fe20000764270 */
[-C--:B------:R-:W-:Y:S01]  /*3e60*/  FMUL R51, R51, R58.reuse ;  /* 0x0000003a33337220 */ /* 0x080fe20000400000 */
[----:B------:R-:W-:Y:S01]  /*3e70*/  ISETP.GT.AND P0, PT, R3, 0x21, PT ;  /* 0x000000210300780c */ /* 0x000fe20003f04270 */
[----:B------:R-:W-:Y:S01]  /*3e80*/  @P5 STG.E.U16 desc[UR36][R4.64+0x32], R37 ;  /* 0x0000322504005986 */ /* 0x000fe2000c101524 */
        /* <DEDUP_REMOVED lines=10> */
[----:B------:R-:W-:-:S02]  /*3f30*/  F2FP.BF16.F32.PACK_AB R41, RZ, R41 ;  /* 0x00000029ff29723e */ /* 0x000fc400000010ff */
[C---:B------:R-:W-:Y:S01]  /*3f40*/  ISETP.GT.AND P1, PT, R0.reuse, 0x8, P1 ;  /* 0x000000080000780c */ /* 0x040fe20000f24270 */
[----:B------:R-:W-:Y:S01]  /*3f50*/  @P3 STG.E.U16 desc[UR36][R6.64+0x32], R39 ;  /* 0x0000322706003986 */ /* 0x000fe2000c101524 */
[C---:B------:R-:W-:Y:S02]  /*3f60*/  ISETP.GT.AND P2, PT, R0.reuse, 0x8, P0 ;  /* 0x000000080000780c */ /* 0x040fe40000744270 */
[C---:B------:R-:W-:Y:S01]  /*3f70*/  ISETP.GT.AND P0, PT, R3.reuse, 0x29, PT ;  /* 0x000000290300780c */ /* 0x040fe20003f04270 */
[----:B------:R-:W-:Y:S01]  /*3f80*/  @P4 STG.E.U16 desc[UR36][R4.64+0x40], R40 ;  /* 0x0000402804004986 */ /* 0x000fe2000c101524 */
[----:B------:R-:W-:Y:S02]  /*3f90*/  ISETP.GT.AND P4, PT, R3, 0x28, PT ;  /* 0x000000280300780c */ /* 0x000fe40003f84270 */
[----:B------:R-:W-:Y:S01]  /*3fa0*/  F2FP.BF16.F32.PACK_AB R42, RZ, R42 ;  /* 0x0000002aff2a723e */ /* 0x000fe200000010ff */
[----:B------:R-:W-:Y:S01]  /*3fb0*/  @P5 STG.E.U16 desc[UR36][R4.64+0x42], R41 ;  /* 0x0000422904005986 */ /* 0x000fe2000c101524 */
[----:B------:R-:W-:-:S02]  /*3fc0*/  ISETP.GT.AND P5, PT, R0, RZ, P4 ;  /* 0x000000ff0000720c */ /* 0x000fc400027a4270 */
[C---:B------:R-:W-:Y:S01]  /*3fd0*/  ISETP.GT.AND P3, PT, R0.reuse, RZ, P0 ;  /* 0x000000ff0000720c */ /* 0x040fe20000764270 */
[----:B------:R-:W-:Y:S01]  /*3fe0*/  @P1 STG.E.U16 desc[UR36][R6.64+0x40], R42 ;  /* 0x0000402a06001986 */ /* 0x000fe2000c101524 */
[----:B------:R-:W-:Y:S02]  /*3ff0*/  F2FP.BF16.F32.PACK_AB R43, RZ, R43 ;  /* 0x0000002bff2b723e */ /* 0x000fe400000010ff */
[----:B------:R-:W-:Y:S02]  /*4000*/  F2FP.BF16.F32.PACK_AB R44, RZ, R44 ;  /* 0x0000002cff2c723e */ /* 0x000fe400000010ff */
[C---:B------:R-:W-:Y:S01]  /*4010*/  ISETP.GT.AND P4, PT, R0.reuse, 0x8, P4 ;  /* 0x000000080000780c */ /* 0x040fe20002784270 */
[----:B------:R-:W-:Y:S01]  /*4020*/  @P2 STG.E.U16 desc[UR36][R6.64+0x42], R43 ;  /* 0x0000422b06002986 */ /* 0x000fe2000c101524 */
[----:B------:R-:W-:Y:S02]  /*4030*/  F2FP.BF16.F32.PACK_AB R45, RZ, R45 ;  /* 0x0000002dff2d723e */ /* 0x000fe400000010ff */
[----:B------:R-:W-:Y:S01]  /*4040*/  ISETP.GT.AND P2, PT, R3, 0x31, PT ;  /* 0x000000310300780c */ /* 0x000fe20003f44270 */
[----:B------:R-:W-:Y:S01]  /*4050*/  @P5 STG.E.U16 desc[UR36][R4.64+0x50], R44 ;  /* 0x0000502c04005986 */ /* 0x000fe2000c101524 */
[----:B------:R-:W-:-:S02]  /*4060*/  ISETP.GT.AND P5, PT, R0, 0x8, P0 ;  /* 0x000000080000780c */ /* 0x000fc400007a4270 */
[C---:B------:R-:W-:Y:S01]  /*4070*/  ISETP.GT.AND P1, PT, R3.reuse, 0x38, PT ;  /* 0x000000380300780c */ /* 0x040fe20003f24270 */
[----:B------:R-:W-:Y:S01]  /*4080*/  @P3 STG.E.U16 desc[UR36][R4.64+0x52], R45 ;  /* 0x0000522d04003986 */ /* 0x000fe2000c101524 */
[C---:B------:R-:W-:Y:S02]  /*4090*/  ISETP.GT.AND P3, PT, R3.reuse, 0x30, PT ;  /* 0x000000300300780c */ /* 0x040fe40003f64270 */
[----:B------:R-:W-:Y:S01]  /*40a0*/  ISETP.GT.AND P0, PT, R3, 0x39, PT ;  /* 0x000000390300780c */ /* 0x000fe20003f04270 */
[----:B------:R-:W-:Y:S01]  /*40b0*/  @P4 IMAD.MOV.U32 R2, RZ, RZ, R6 ;  /* 0x000000ffff024224 */ /* 0x000fe200078e0006 */
[----:B------:R-:W-:Y:S01]  /*40c0*/  F2FP.BF16.F32.PACK_AB R46, RZ, R46 ;  /* 0x0000002eff2e723e */ /* 0x000fe200000010ff */
[----:B------:R-:W-:Y:S01]  /*40d0*/  @P4 IMAD.MOV.U32 R3, RZ, RZ, R7 ;  /* 0x000000ffff034224 */ /* 0x000fe200078e0007 */
[----:B------:R-:W-:Y:S02]  /*40e0*/  F2FP.BF16.F32.PACK_AB R47, RZ, R47 ;  /* 0x0000002fff2f723e */ /* 0x000fe400000010ff */
[----:B------:R-:W-:-:S02]  /*40f0*/  F2FP.BF16.F32.PACK_AB R48, RZ, R48 ;  /* 0x00000030ff30723e */ /* 0x000fc400000010ff */
[----:B------:R1:W-:Y:S01]  /*4100*/  @P4 STG.E.U16 desc[UR36][R2.64+0x50], R46 ;  /* 0x0000502e02004986 */ /* 0x0003e2000c101524 */
[C---:B------:R-:W-:Y:S02]  /*4110*/  ISETP.GT.AND P4, PT, R0.reuse, RZ, P2 ;  /* 0x000000ff0000720c */ /* 0x040fe40001784270 */
[----:B------:R-:W-:Y:S02]  /*4120*/  F2FP.BF16.F32.PACK_AB R49, RZ, R49 ;  /* 0x00000031ff31723e */ /* 0x000fe400000010ff */
[----:B------:R-:W-:Y:S02]  /*4130*/  ISETP.GT.AND P2, PT, R0, 0x8, P2 ;  /* 0x000000080000780c */ /* 0x000fe40001744270 */
[----:B------:R-:W-:Y:S02]  /*4140*/  F2FP.BF16.F32.PACK_AB R50, RZ, R50 ;  /* 0x00000032ff32723e */ /* 0x000fe400000010ff */
[----:B------:R-:W-:Y:S02]  /*4150*/  F2FP.BF16.F32.PACK_AB R51, RZ, R51 ;  /* 0x00000033ff33723e */ /* 0x000fe400000010ff */
[----:B------:R-:W-:Y:S01]  /*4160*/  F2FP.BF16.F32.PACK_AB R52, RZ, R52 ;  /* 0x00000034ff34723e */ /* 0x000fe200000010ff */
[----:B-1----:R-:W-:Y:S01]  /*4170*/  @P5 IMAD.MOV.U32 R2, RZ, RZ, R6 ;  /* 0x000000ffff025224 */ /* 0x002fe200078e0006 */
[----:B------:R-:W-:Y:S01]  /*4180*/  F2FP.BF16.F32.PACK_AB R53, RZ, R53 ;  /* 0x00000035ff35723e */ /* 0x000fe200000010ff */
[----:B------:R-:W-:Y:S01]  /*4190*/  @P5 IMAD.MOV.U32 R3, RZ, RZ, R7 ;  /* 0x000000ffff035224 */ /* 0x000fe200078e0007 */
[----:B------:R-:W-:-:S02]  /*41a0*/  F2FP.BF16.F32.PACK_AB R54, RZ, R54 ;  /* 0x00000036ff36723e */ /* 0x000fc400000010ff */
[----:B------:R-:W-:Y:S02]  /*41b0*/  F2FP.BF16.F32.PACK_AB R55, RZ, R55 ;  /* 0x00000037ff37723e */ /* 0x000fe400000010ff */
[----:B------:R1:W-:Y:S01]  /*41c0*/  @P5 STG.E.U16 desc[UR36][R2.64+0x52], R47 ;  /* 0x0000522f02005986 */ /* 0x0003e2000c101524 */
[C---:B------:R-:W-:Y:S02]  /*41d0*/  ISETP.GT.AND P5, PT, R0.reuse, RZ, P3 ;  /* 0x000000ff0000720c */ /* 0x040fe40001fa4270 */
[----:B------:R-:W-:-:S11]  /*41e0*/  ISETP.GT.AND P3, PT, R0, 0x8, P3 ;  /* 0x000000080000780c */ /* 0x000fd60001f64270 */
[----:B-1----:R-:W-:Y:S02]  /*41f0*/  @P5 IMAD.MOV.U32 R2, RZ, RZ, R4 ;  /* 0x000000ffff025224 */ /* 0x002fe400078e0004 */
[----:B------:R-:W-:-:S05]  /*4200*/  @P5 IMAD.MOV.U32 R3, RZ, RZ, R5 ;  /* 0x000000ffff035224 */ /* 0x000fca00078e0005 */
[----:B------:R1:W-:Y:S01]  /*4210*/  @P5 STG.E.U16 desc[UR36][R2.64+0x60], R48 ;  /* 0x0000603002005986 */ /* 0x0003e2000c101524 */
[C---:B------:R-:W-:Y:S02]  /*4220*/  ISETP.GT.AND P5, PT, R0.reuse, RZ, P0 ;  /* 0x000000ff0000720c */ /* 0x040fe400007a4270 */
[----:B------:R-:W-:Y:S01]  /*4230*/  ISETP.GT.AND P0, PT, R0, 0x8, P0 ;  /* 0x000000080000780c */ /* 0x000fe20000704270 */
[----:B-1----:R-:W-:Y:S02]  /*4240*/  @P4 IMAD.MOV.U32 R2, RZ, RZ, R4 ;  /* 0x000000ffff024224 */ /* 0x002fe400078e0004 */
[----:B------:R-:W-:-:S05]  /*4250*/  @P4 IMAD.MOV.U32 R3, RZ, RZ, R5 ;  /* 0x000000ffff034224 */ /* 0x000fca00078e0005 */
[----:B------:R1:W-:Y:S01]  /*4260*/  @P4 STG.E.U16 desc[UR36][R2.64+0x62], R49 ;  /* 0x0000623102004986 */ /* 0x0003e2000c101524 */
[C---:B------:R-:W-:Y:S02]  /*4270*/  ISETP.GT.AND P4, PT, R0.reuse, RZ, P1 ;  /* 0x000000ff0000720c */ /* 0x040fe40000f84270 */
[----:B------:R-:W-:Y:S01]  /*4280*/  ISETP.GT.AND P1, PT, R0, 0x8, P1 ;  /* 0x000000080000780c */ /* 0x000fe20000f24270 */
[----:B-1----:R-:W-:Y:S02]  /*4290*/  @P3 IMAD.MOV.U32 R2, RZ, RZ, R6 ;  /* 0x000000ffff023224 */ /* 0x002fe400078e0006 */
[----:B------:R-:W-:-:S05]  /*42a0*/  @P3 IMAD.MOV.U32 R3, RZ, RZ, R7 ;  /* 0x000000ffff033224 */ /* 0x000fca00078e0007 */
[----:B------:R1:W-:Y:S02]  /*42b0*/  @P3 STG.E.U16 desc[UR36][R2.64+0x60], R50 ;  /* 0x0000603202003986 */ /* 0x0003e4000c101524 */
[----:B-1----:R-:W-:Y:S02]  /*42c0*/  @P2 IMAD.MOV.U32 R2, RZ, RZ, R6 ;  /* 0x000000ffff022224 */ /* 0x002fe400078e0006 */
[----:B------:R-:W-:-:S05]  /*42d0*/  @P2 IMAD.MOV.U32 R3, RZ, RZ, R7 ;  /* 0x000000ffff032224 */ /* 0x000fca00078e0007 */
[----:B------:R1:W-:Y:S02]  /*42e0*/  @P2 STG.E.U16 desc[UR36][R2.64+0x62], R51 ;  /* 0x0000623302002986 */ /* 0x0003e4000c101524 */
[----:B-1----:R-:W-:Y:S02]  /*42f0*/  @P4 IMAD.MOV.U32 R2, RZ, RZ, R4 ;  /* 0x000000ffff024224 */ /* 0x002fe400078e0004 */
[----:B------:R-:W-:-:S05]  /*4300*/  @P4 IMAD.MOV.U32 R3, RZ, RZ, R5 ;  /* 0x000000ffff034224 */ /* 0x000fca00078e0005 */
[----:B------:R1:W-:Y:S04]  /*4310*/  @P4 STG.E.U16 desc[UR36][R2.64+0x70], R52 ;  /* 0x0000703402004986 */ /* 0x0003e8000c101524 */
[----:B------:R2:W-:Y:S01]  /*4320*/  @P5 STG.E.U16 desc[UR36][R4.64+0x72], R53 ;  /* 0x0000723504005986 */ /* 0x0005e2000c101524 */
[----:B-1----:R-:W-:Y:S02]  /*4330*/  @P1 IMAD.MOV.U32 R2, RZ, RZ, R6 ;  /* 0x000000ffff021224 */ /* 0x002fe400078e0006 */
[----:B------:R-:W-:-:S05]  /*4340*/  @P1 IMAD.MOV.U32 R3, RZ, RZ, R7 ;  /* 0x000000ffff031224 */ /* 0x000fca00078e0007 */
[----:B------:R2:W-:Y:S04]  /*4350*/  @P1 STG.E.U16 desc[UR36][R2.64+0x70], R54 ;  /* 0x0000703602001986 */ /* 0x0005e8000c101524 */
[----:B------:R2:W-:Y:S02]  /*4360*/  @P0 STG.E.U16 desc[UR36][R6.64+0x72], R55 ;  /* 0x0000723706000986 */ /* 0x0005e4000c101524 */
.L_x_98:
[----:B------:R-:W-:Y:S05]  /*4370*/  BSYNC B0 ;  /* 0x0000000000007941 */ /* 0x000fea0003800000 */
.L_x_36:
[----:B0-2---:R-:W2:Y:S01]  /*4380*/  LDL.64 R2, [R1] ;  /* 0x0000000001027983 */ /* 0x005ea20000100a00 */
[----:B------:R-:W-:Y:S01]  /*4390*/  ULDC.64 UR4, c[0x0][0x650] ;  /* 0x0001940000047ab9 */ /* 0x000fe20000000a00 */
[----:B------:R0:W-:Y:S01]  /*43a0*/  SYNCS.ARRIVE.TRANS64.A1T0 RZ, [R66+UR47], RZ ;  /* 0x000000ff42ff79a7 */ /* 0x0001e2000810002f */
[----:B------:R-:W-:Y:S01]  /*43b0*/  PRMT R0, RZ, 0x7610, R0 ;  /* 0x00007610ff007816 */ /* 0x000fe20000000000 */
[----:B-----5:R-:W-:Y:S02]  /*43c0*/  IMAD.MOV.U32 R19, RZ, RZ, -0x1 ;  /* 0xffffffffff137424 */ /* 0x020fe400078e00ff */
[----:B------:R-:W-:Y:S01]  /*43d0*/  IMAD.MOV.U32 R22, RZ, RZ, -0x1 ;  /* 0xffffffffff167424 */ /* 0x000fe200078e00ff */
[----:B--2---:R-:W-:-:S04]  /*43e0*/  LEA R18, P0, R2, R18, 0x1 ;  /* 0x0000001202127211 */ /* 0x004fc800078008ff */
[----:B------:R-:W-:Y:S01]  /*43f0*/  LEA.HI.X R17, R2, R17, R23, 0x1, P0 ;  /* 0x0000001102117211 */ /* 0x000fe200000f0c17 */
[----:B------:R-:W-:Y:S01]  /*4400*/  IMAD.MOV.U32 R2, RZ, RZ, -0x1 ;  /* 0xffffffffff027424 */ /* 0x000fe200078e00ff */
[----:B------:R-:W-:-:S04]  /*4410*/  ISETP.GE.U32.AND P0, PT, R18, UR4, PT ;  /* 0x0000000412007c0c */ /* 0x000fc8000bf06070 */
[----:B------:R-:W-:-:S13]  /*4420*/  ISETP.GE.U32.AND.EX P0, PT, R17, UR5, PT, P0 ;  /* 0x0000000511007c0c */ /* 0x000fda000bf06100 */
[----:B0-----:R-:W-:Y:S05]  /*4430*/  @P0 BRA `(.L_x_99) ;  /* 0x0000000400700947 */ /* 0x001fea0003800000 */
[----:B-1----:R-:W0:Y:S01]  /*4440*/  S2R R10, SR_CTAID.X ;  /* 0x00000000000a7919 */ /* 0x002e220000002500 */
[----:B---34-:R-:W1:Y:S01]  /*4450*/  LDC.64 R8, c[0x0][0x628] ;  /* 0x00018a00ff087b82 */ /* 0x018e620000000a00 */
[----:B------:R-:W-:Y:S01]  /*4460*/  ULDC UR4, c[0x0][0x150] ;  /* 0x0000540000047ab9 */ /* 0x000fe20000000800 */
[----:B------:R-:W-:Y:S01]  /*4470*/  IMAD.MOV.U32 R6, RZ, RZ, R18 ;  /* 0x000000ffff067224 */ /* 0x000fe200078e0012 */
[----:B------:R-:W2:Y:S01]  /*4480*/  S2R R20, SR_CTAID.Y ;  /* 0x0000000000147919 */ /* 0x000ea20000002600 */
[----:B------:R-:W-:-:S04]  /*4490*/  IMAD.MOV.U32 R7, RZ, RZ, R17 ;  /* 0x000000ffff077224 */ /* 0x000fc800078e0011 */
[----:B------:R-:W3:Y:S08]  /*44a0*/  LDC R15, c[0x0][0x144] ;  /* 0x00005100ff0f7b82 */ /* 0x000ef00000000800 */
[----:B------:R-:W4:Y:S08]  /*44b0*/  LDC R0, c[0x0][0x630] ;  /* 0x00018c00ff007b82 */ /* 0x000f300000000800 */
[----:B------:R-:W2:Y:S01]  /*44c0*/  LDC.64 R12, c[0x0][0x620] ;  /* 0x00018800ff0c7b82 */ /* 0x000ea20000000a00 */
[----:B-1----:R-:W-:-:S04]  /*44d0*/  ISETP.NE.U32.AND P0, PT, R8, RZ, PT ;  /* 0x000000ff0800720c */ /* 0x002fc80003f05070 */
[----:B------:R-:W-:Y:S02]  /*44e0*/  ISETP.NE.AND.EX P0, PT, R9, RZ, PT, P0 ;  /* 0x000000ff0900720c */ /* 0x000fe40003f05300 */
[----:B0-----:R-:W-:-:S05]  /*44f0*/  I2FP.F32.U32 R2, R10 ;  /* 0x0000000a00027245 */ /* 0x001fca0000201000 */
[----:B------:R-:W-:-:S04]  /*4500*/  FMUL R2, R2, UR4 ;  /* 0x0000000402027c20 */ /* 0x000fc80008400000 */
[----:B------:R0:W1:Y:S02]  /*4510*/  F2I.U32.TRUNC.NTZ R14, R2 ;  /* 0x00000002000e7305 */ /* 0x000064000020f000 */
[----:B---34-:R-:W-:Y:S05]  /*4520*/  @!P0 BRA `(.L_x_100) ;  /* 0x0000000000288947 */ /* 0x018fea0003800000 */
[----:B------:R-:W3:Y:S02]  /*4530*/  LDC R3, c[0x0][0x634] ;  /* 0x00018d00ff037b82 */ /* 0x000ee40000000800 */
[----:B---3--:R-:W-:-:S05]  /*4540*/  IADD3 R7, P0, R18, R3, RZ ;  /* 0x0000000312077210 */ /* 0x008fca0007f1e0ff */
[----:B------:R-:W-:-:S04]  /*4550*/  IMAD.X R11, RZ, RZ, R17, P0 ;  /* 0x000000ffff0b7224 */ /* 0x000fc800000e0611 */
[----:B0-----:R-:W-:-:S04]  /*4560*/  IMAD.WIDE.U32 R2, R11, R8, RZ ;  /* 0x000000080b027225 */ /* 0x001fc800078e00ff */
[----:B------:R-:W-:-:S04]  /*4570*/  IMAD.WIDE.U32 R4, P0, R7, R9, R2 ;  /* 0x0000000907047225 */ /* 0x000fc80007800002 */
[----:B------:R-:W-:-:S04]  /*4580*/  IMAD.WIDE.U32 R2, R7, R8, RZ ;  /* 0x0000000807027225 */ /* 0x000fc800078e00ff */
[----:B------:R-:W-:Y:S01]  /*4590*/  IMAD.X R7, RZ, RZ, RZ, P0 ;  /* 0x000000ffff077224 */ /* 0x000fe200000e06ff */
[----:B------:R-:W-:Y:S01]  /*45a0*/  IADD3 RZ, P0, R3, R4, RZ ;  /* 0x0000000403ff7210 */ /* 0x000fe20007f1e0ff */
[----:B------:R-:W-:-:S04]  /*45b0*/  IMAD.MOV.U32 R6, RZ, RZ, R5 ;  /* 0x000000ffff067224 */ /* 0x000fc800078e0005 */
[----:B------:R-:W-:-:S08]  /*45c0*/  IMAD.WIDE.U32.X R6, R11, R9, R6, P0 ;  /* 0x000000090b067225 */ /* 0x000fd000000e0406 */
.L_x_100:
[----:B------:R-:W3:Y:S01]  /*45d0*/  LDC.64 R26, c[0x0][0x640] ;  /* 0x00019000ff1a7b82 */ /* 0x000ee20000000a00 */
[-C--:B------:R-:W-:Y:S01]  /*45e0*/  SHF.R.U64 R11, R6, R0.reuse, R7 ;  /* 0x00000000060b7219 */ /* 0x080fe20000001207 */
[----:B------:R-:W-:Y:S01]  /*45f0*/  IMAD.MOV.U32 R19, RZ, RZ, R17 ;  /* 0x000000ffff137224 */ /* 0x000fe200078e0011 */
[----:B------:R-:W-:Y:S01]  /*4600*/  SHF.R.U32.HI R0, RZ, R0, R7 ;  /* 0x00000000ff007219 */ /* 0x000fe20000011607 */
[----:B-1----:R-:W-:Y:S01]  /*4610*/  IMAD.MOV R14, RZ, RZ, -R14 ;  /* 0x000000ffff0e7224 */ /* 0x002fe200078e0a0e */
[----:B------:R-:W-:Y:S01]  /*4620*/  IADD3 R5, P0, RZ, -R11, RZ ;  /* 0x8000000bff057210 */ /* 0x000fe20007f1e0ff */
[----:B------:R-:W-:Y:S01]  /*4630*/  ULDC UR4, c[0x0][0x154] ;  /* 0x0000550000047ab9 */ /* 0x000fe20000000800 */
[----:B------:R-:W-:Y:S01]  /*4640*/  IMAD.MOV.U32 R7, RZ, RZ, 0x1 ;  /* 0x00000001ff077424 */ /* 0x000fe200078e00ff */
[----:B------:R-:W1:Y:S01]  /*4650*/  LDC R4, c[0x0][0x618] ;  /* 0x00018600ff047b82 */ /* 0x000e620000000800 */
[----:B------:R-:W-:Y:S02]  /*4660*/  IMAD R22, R15, R14, R10 ;  /* 0x0000000e0f167224 */ /* 0x000fe400078e020a */
[----:B------:R-:W-:-:S04]  /*4670*/  IMAD.X R3, RZ, RZ, ~R0, P0 ;  /* 0x000000ffff037224 */ /* 0x000fc800000e0e00 */
[-C--:B--2---:R-:W-:Y:S01]  /*4680*/  IMAD R0, R3, R12.reuse, RZ ;  /* 0x0000000c03007224 */ /* 0x084fe200078e02ff */
[----:B------:R-:W2:Y:S01]  /*4690*/  LDC R6, c[0x0][0x608] ;  /* 0x00018200ff067b82 */ /* 0x000ea20000000800 */
[----:B0-----:R-:W-:-:S04]  /*46a0*/  IMAD.WIDE.U32 R2, R5, R12, R18 ;  /* 0x0000000c05027225 */ /* 0x001fc800078e0012 */
[----:B------:R-:W-:Y:S01]  /*46b0*/  IMAD R5, R5, R13, R0 ;  /* 0x0000000d05057224 */ /* 0x000fe200078e0200 */
[----:B------:R-:W-:Y:S02]  /*46c0*/  I2FP.F32.U32 R0, R20 ;  /* 0x0000001400007245 */ /* 0x000fe40000201000 */
[----:B------:R-:W0:Y:S01]  /*46d0*/  LDC R24, c[0x0][0x658] ;  /* 0x00019600ff187b82 */ /* 0x000e220000000800 */
[----:B------:R-:W-:Y:S01]  /*46e0*/  IMAD.IADD R3, R3, 0x1, R5 ;  /* 0x0000000103037824 */ /* 0x000fe200078e0205 */
[----:B---3--:R-:W-:Y:S01]  /*46f0*/  ISETP.NE.U32.AND P0, PT, R26, RZ, PT ;  /* 0x000000ff1a00720c */ /* 0x008fe20003f05070 */
[----:B------:R-:W-:Y:S01]  /*4700*/  FMUL R0, R0, UR4 ;  /* 0x0000000400007c20 */ /* 0x000fe20008400000 */
[----:B------:R-:W-:Y:S02]  /*4710*/  IMAD.MOV.U32 R5, RZ, RZ, -0x1 ;  /* 0xffffffffff057424 */ /* 0x000fe400078e00ff */
[----:B------:R-:W-:Y:S01]  /*4720*/  ISETP.NE.AND.EX P0, PT, R27, RZ, PT, P0 ;  /* 0x000000ff1b00720c */ /* 0x000fe20003f05300 */
[----:B------:R3:W4:Y:S01]  /*4730*/  F2I.U32.TRUNC.NTZ R12, R0 ;  /* 0x00000000000c7305 */ /* 0x000722000020f000 */
[----:B------:R-:W3:Y:S01]  /*4740*/  LDC R15, c[0x0][0x148] ;  /* 0x00005200ff0f7b82 */ /* 0x000ee20000000800 */
[----:B-1----:R-:W-:-:S02]  /*4750*/  SHF.R.U64 R10, R2, R4, R3 ;  /* 0x00000004020a7219 */ /* 0x002fc40000001203 */
[----:B------:R-:W-:-:S05]  /*4760*/  SHF.R.U32.HI R3, RZ, R4, R3 ;  /* 0x00000004ff037219 */ /* 0x000fca0000011603 */
[----:B------:R-:W1:Y:S01]  /*4770*/  LDC R14, c[0x0][0x600] ;  /* 0x00018000ff0e7b82 */ /* 0x000e620000000800 */
[-CC-:B--2---:R-:W-:Y:S02]  /*4780*/  SHF.R.U64 R8, R10, R6.reuse, R3.reuse ;  /* 0x000000060a087219 */ /* 0x184fe40000001203 */
[----:B------:R-:W-:-:S05]  /*4790*/  SHF.R.U32.HI R3, RZ, R6, R3 ;  /* 0x00000006ff037219 */ /* 0x000fca0000011603 */
[----:B------:R-:W2:Y:S01]  /*47a0*/  LDC R21, c[0x0][0x648] ;  /* 0x00019200ff157b82 */ /* 0x000ea20000000800 */
[-CC-:B0-----:R-:W-:Y:S02]  /*47b0*/  SHF.R.U64 R13, R8, R24.reuse, R3.reuse ;  /* 0x00000018080d7219 */ /* 0x181fe40000001203 */
[-C--:B------:R-:W-:Y:S02]  /*47c0*/  SHF.L.U32 R5, R5, R24.reuse, RZ ;  /* 0x0000001805057219 */ /* 0x080fe400000006ff */
[-C--:B------:R-:W-:Y:S01]  /*47d0*/  SHF.R.U32.HI R3, RZ, R24.reuse, R3 ;  /* 0x00000018ff037219 */ /* 0x080fe20000011603 */
[----:B------:R-:W-:Y:S01]  /*47e0*/  IMAD.MOV.U32 R2, RZ, RZ, R13 ;  /* 0x000000ffff027224 */ /* 0x000fe200078e000d */
[----:B------:R-:W-:Y:S01]  /*47f0*/  SHF.L.U32 R24, R7, R24, RZ ;  /* 0x0000001807187219 */ /* 0x000fe200000006ff */
[----:B------:R-:W0:Y:S01]  /*4800*/  LDC R25, c[0x0][0x638] ;  /* 0x00018e00ff197b82 */ /* 0x000e220000000800 */
[----:B------:R-:W-:-:S07]  /*4810*/  LOP3.LUT R19, RZ, R5, RZ, 0x33, !PT ;  /* 0x00000005ff137212 */ /* 0x000fce00078e33ff */
[----:B------:R-:W0:Y:S01]  /*4820*/  LDC R28, c[0x0][0x610] ;  /* 0x00018400ff1c7b82 */ /* 0x000e220000000800 */
[----:B----4-:R-:W-:Y:S05]  /*4830*/  @!P0 BRA `(.L_x_101) ;  /* 0x0000000000288947 */ /* 0x010fea0003800000 */
[----:B---3--:R-:W3:Y:S02]  /*4840*/  LDC R0, c[0x0][0x64c] ;  /* 0x00019300ff007b82 */ /* 0x008ee40000000800 */
[----:B---3--:R-:W-:-:S05]  /*4850*/  IADD3 R7, P0, R13, R0, RZ ;  /* 0x000000000d077210 */ /* 0x008fca0007f1e0ff */
        /* <DEDUP_REMOVED lines=8> */
.L_x_101:
[----:B------:R-:W4:Y:S01]  /*48e0*/  LDC R4, c[0x0][0x65c] ;  /* 0x00019700ff047b82 */ /* 0x000f220000000800 */
[----:B--23--:R-:W-:Y:S01]  /*48f0*/  SHF.R.U64 R0, R2, R21, R3 ;  /* 0x0000001502007219 */ /* 0x00cfe20000001203 */
[----:B-1----:R-:W-:Y:S01]  /*4900*/  VIADD R3, R14, 0xffffffff ;  /* 0xffffffff0e037836 */ /* 0x002fe20000000000 */
[----:B------:R-:W-:Y:S01]  /*4910*/  LOP3.LUT R19, R8, R19, RZ, 0xc0, !PT ;  /* 0x0000001308137212 */ /* 0x000fe200078ec0ff */
[----:B------:R-:W-:Y:S02]  /*4920*/  IMAD.MOV R12, RZ, RZ, -R12 ;  /* 0x000000ffff0c7224 */ /* 0x000fe400078e0a0c */
[----:B------:R-:W-:Y:S01]  /*4930*/  IMAD.MOV R2, RZ, RZ, -R0 ;  /* 0x000000ffff027224 */ /* 0x000fe200078e0a00 */
[----:B------:R-:W-:Y:S01]  /*4940*/  LOP3.LUT R3, R10, R3, RZ, 0xc0, !PT ;  /* 0x000000030a037212 */ /* 0x000fe200078ec0ff */
[----:B------:R-:W-:Y:S02]  /*4950*/  IMAD R19, R24, R0, R19 ;  /* 0x0000000018137224 */ /* 0x000fe400078e0213 */
[----:B0-----:R-:W-:-:S04]  /*4960*/  IMAD R0, R2, R25, R13 ;  /* 0x0000001902007224 */ /* 0x001fc800078e020d */
[----:B------:R-:W-:Y:S01]  /*4970*/  IMAD R2, R0, R14, R3 ;  /* 0x0000000e00027224 */ /* 0x000fe200078e0203 */
[----:B----4-:R-:W-:Y:S01]  /*4980*/  ISETP.NE.AND P0, PT, R4, 0x1, PT ;  /* 0x000000010400780c */ /* 0x010fe20003f05270 */
[----:B------:R-:W-:-:S05]  /*4990*/  IMAD.MOV.U32 R4, RZ, RZ, 0x1 ;  /* 0x00000001ff047424 */ /* 0x000fca00078e00ff */
[----:B------:R-:W-:-:S07]  /*49a0*/  PRMT R0, R4, 0x7610, R0 ;  /* 0x0000761004007816 */ /* 0x000fce0000000000 */
[----:B------:R-:W-:-:S04]  /*49b0*/  @P0 IMAD R22, R15, R12, R20 ;  /* 0x0000000c0f160224 */ /* 0x000fc800078e0214 */
[----:B------:R-:W-:-:S05]  /*49c0*/  IMAD R19, R19, R28, R22 ;  /* 0x0000001c13137224 */ /* 0x000fca00078e0216 */
[----:B------:R-:W-:Y:S02]  /*49d0*/  SEL R22, R2, R19, !P0 ;  /* 0x0000001302167207 */ /* 0x000fe40004000000 */
[----:B------:R-:W-:Y:S01]  /*49e0*/  SEL R19, R19, R2, !P0 ;  /* 0x0000000213137207 */ /* 0x000fe20004000000 */
[----:B------:R-:W-:-:S07]  /*49f0*/  IMAD.MOV.U32 R2, RZ, RZ, R11 ;  /* 0x000000ffff027224 */ /* 0x000fce00078e000b */
.L_x_99:
[----:B------:R-:W-:Y:S02]  /*4a00*/  LOP3.LUT P0, RZ, R0, 0xff, RZ, 0xc0, !PT ;  /* 0x000000ff00ff7812 */ /* 0x000fe4000780c0ff */
[----:B------:R-:W-:-:S11]  /*4a10*/  LOP3.LUT R73, R73, 0x1, RZ, 0x3c, !PT ;  /* 0x0000000149497812 */ /* 0x000fd600078e3cff */
[----:B------:R-:W-:Y:S05]  /*4a20*/  @P0 BRA `(.L_x_102) ;  /* 0xffffffcc00300947 */ /* 0x000fea000383ffff */
[----:B------:R-:W-:Y:S05]  /*4a30*/  EXIT ;  /* 0x000000000000794d */ /* 0x000fea0003800000 */
.L_x_17:
[----:B------:R-:W-:-:S08]  /*4a40*/  ISETP.NE.AND P0, PT, R5, RZ, PT ;  /* 0x000000ff0500720c */ /* 0x000fd00003f05270 */
[----:B0-----:R-:W0:-:S00]  /*4a50*/  USETMAXREG.DEALLOC.CTAPOOL 0x28 ;  /* 0x00000028000079c8 */ /* 0x001e0000080e0500 */
[----:B------:R-:W-:Y:S05]  /*4a60*/  @P0 EXIT ;  /* 0x000000000000094d */ /* 0x000fea0003800000 */
[----:B0-----:R-:W-:Y:S01]  /*4a70*/  LOP3.LUT P0, RZ, R8, 0xff, RZ, 0xc0, !PT ;  /* 0x000000ff08ff7812 */ /* 0x001fe2000780c0ff */
[----:B------:R-:W-:Y:S02]  /*4a80*/  IMAD.MOV.U32 R0, RZ, RZ, 0x1 ;  /* 0x00000001ff007424 */ /* 0x000fe400078e00ff */
[----:B------:R-:W-:-:S10]  /*4a90*/  IMAD.MOV.U32 R7, RZ, RZ, RZ ;  /* 0x000000ffff077224 */ /* 0x000fd400078e00ff */
[----:B------:R-:W-:Y:S05]  /*4aa0*/  @!P0 BRA `(.L_x_103) ;  /* 0x0000000c00788947 */ /* 0x000fea0003800000 */
[----:B------:R-:W0:Y:S01]  /*4ab0*/  S2UR UR9, SR_CgaCtaId ;  /* 0x00000000000979c3 */ /* 0x000e220000008800 */
[----:B------:R-:W-:Y:S01]  /*4ac0*/  UMOV UR10, 0x1 ;  /* 0x00000001000a7882 */ /* 0x000fe20000000000 */
[----:B------:R-:W-:Y:S01]  /*4ad0*/  LOP3.LUT P0, RZ, R4, 0x1f, RZ, 0xc0, !PT ;  /* 0x0000001f04ff7812 */ /* 0x000fe2000780c0ff */
[----:B------:R-:W-:Y:S01]  /*4ae0*/  ULDC UR5, c[0x0][0x658] ;  /* 0x0001960000057ab9 */ /* 0x000fe20000000800 */
[----:B------:R-:W-:Y:S01]  /*4af0*/  UMOV UR7, 0xffffffff ;  /* 0xffffffff00077882 */ /* 0x000fe20000000000 */
[----:B------:R-:W-:Y:S01]  /*4b00*/  BSSY B0, `(.L_x_103) ;  /* 0x00000d8000007945 */ /* 0x000fe20003800000 */
[----:B------:R-:W-:Y:S01]  /*4b10*/  USHF.L.U32 UR7, UR7, UR5, URZ ;  /* 0x0000000507077299 */ /* 0x000fe2000800063f */
[C---:B------:R-:W-:Y:S01]  /*4b20*/  ISETP.NE.AND P2, PT, R3.reuse, RZ, PT ;  /* 0x000000ff0300720c */ /* 0x040fe20003f45270 */
[----:B------:R-:W-:Y:S01]  /*4b30*/  IMAD.MOV.U32 R8, RZ, RZ, 0x1 ;  /* 0x00000001ff087424 */ /* 0x000fe200078e00ff */
[----:B------:R-:W-:Y:S01]  /*4b40*/  ISETP.NE.OR P0, PT, R3, RZ, !P0 ;  /* 0x000000ff0300720c */ /* 0x000fe20004705670 */
[----:B------:R-:W-:Y:S01]  /*4b50*/  IMAD.MOV.U32 R0, RZ, RZ, 0x1 ;  /* 0x00000001ff007424 */ /* 0x000fe200078e00ff */
[----:B------:R-:W-:Y:S01]  /*4b60*/  LOP3.LUT R6, R16, 0x2, RZ, 0xfc, !PT ;  /* 0x0000000210067812 */ /* 0x000fe200078efcff */
[----:B------:R-:W-:Y:S01]  /*4b70*/  IMAD.MOV.U32 R7, RZ, RZ, RZ ;  /* 0x000000ffff077224 */ /* 0x000fe200078e00ff */
[----:B------:R-:W-:Y:S01]  /*4b80*/  ULDC UR4, c[0x0][0x600] ;  /* 0x0001800000047ab9 */ /* 0x000fe20000000800 */
[----:B------:R-:W-:Y:S01]  /*4b90*/  UMOV UR18, 0x5 ;  /* 0x0000000500127882 */ /* 0x000fe20000000000 */
[----:B------:R-:W-:-:S02]  /*4ba0*/  UIADD3 UR26, UR40, 0x1, URZ ;  /* 0x00000001281a7890 */ /* 0x000fc4000fffe03f */
[----:B------:R-:W-:Y:S02]  /*4bb0*/  UIADD3 UR4, UR4, -0x1, URZ ;  /* 0xffffffff04047890 */ /* 0x000fe4000fffe03f */
[----:B------:R-:W-:Y:S02]  /*4bc0*/  USHF.L.U32 UR5, UR10, UR5, URZ ;  /* 0x000000050a057299 */ /* 0x000fe4000800063f */
[----:B------:R-:W-:Y:S01]  /*4bd0*/  ULOP3.LUT UR7, URZ, UR7, URZ, 0x33, !UPT ;  /* 0x000000073f077292 */ /* 0x000fe2000f8e333f */
[----:B------:R-:W-:Y:S01]  /*4be0*/  ULDC.64 UR24, c[0x0][0x198] ;  /* 0x0000660000187ab9 */ /* 0x000fe20000000a00 */
[----:B0-----:R-:W-:Y:S02]  /*4bf0*/  ULOP3.LUT UR8, UR9, 0x1, URZ, 0xc0, !UPT ;  /* 0x0000000109087892 */ /* 0x001fe4000f8ec03f */
[----:B------:R-:W-:Y:S02]  /*4c00*/  USHF.R.U32.HI UR27, URZ, 0x1, UR9 ;  /* 0x000000013f1b7899 */ /* 0x000fe40008011609 */
[----:B------:R-:W-:-:S02]  /*4c10*/  USHF.L.U32 UR6, UR9, 0x5, URZ ;  /* 0x0000000509067899 */ /* 0x000fc4000800063f */
[----:B------:R-:W-:Y:S02]  /*4c20*/  USHF.L.U32 UR28, UR9, 0xa, URZ ;  /* 0x0000000a091c7899 */ /* 0x000fe4000800063f */
[----:B------:R-:W-:Y:S02]  /*4c30*/  ULOP3.LUT UR9, UR9, 0xfffffffe, URZ, 0xc0, !UPT ;  /* 0xfffffffe09097892 */ /* 0x000fe4000f8ec03f */
[----:B------:R-:W-:Y:S02]  /*4c40*/  UISETP.GT.U32.AND UP0, UPT, UR8, 0xffff, UPT ;  /* 0x0000ffff0800788c */ /* 0x000fe4000bf04070 */
[----:B------:R-:W-:Y:S02]  /*4c50*/  USHF.L.U32 UR13, UR10, UR9, URZ ;  /* 0x000000090a0d7299 */ /* 0x000fe4000800063f */
[----:B------:R-:W-:Y:S02]  /*4c60*/  ULOP3.LUT UR9, UR9, 0x1, URZ, 0xfc, !UPT ;  /* 0x0000000109097892 */ /* 0x000fe4000f8efc3f */
[----:B------:R-:W-:-:S02]  /*4c70*/  USEL UR8, UR8, 0xffff, !UP0 ;  /* 0x0000ffff08087887 */ /* 0x000fc4000c000000 */
[----:B------:R-:W-:Y:S02]  /*4c80*/  USHF.L.U32 UR9, UR10, UR9, URZ ;  /* 0x000000090a097299 */ /* 0x000fe4000800063f */
[----:B------:R-:W-:Y:S02]  /*4c90*/  ULOP3.LUT UR8, UR8, 0xffff, URZ, 0xc0, !UPT ;  /* 0x0000ffff08087892 */ /* 0x000fe4000f8ec03f */
[----:B------:R-:W-:Y:S02]  /*4ca0*/  ULOP3.LUT UR6, UR6, 0x20, URZ, 0xc0, !UPT ;  /* 0x0000002006067892 */ /* 0x000fe4000f8ec03f */
[----:B------:R-:W-:Y:S02]  /*4cb0*/  ULOP3.LUT UR13, UR13, UR9, URZ, 0xfc, !UPT ;  /* 0x000000090d0d7292 */ /* 0x000fe4000f8efc3f */
[----:B------:R-:W-:-:S12]  /*4cc0*/  USHF.L.U32 UR18, UR18, UR8, URZ ;  /* 0x0000000812127299 */ /* 0x000fd8000800063f */
.L_x_115:
[----:B------:R-:W-:-:S03]  /*4cd0*/  UMOV UR8, 0xffffffff ;  /* 0xffffffff00087882 */ /* 0x000fc60000000000 */
[----:B------:R-:W-:Y:S05]  /*4ce0*/  BRA.DIV UR8, `(.L_x_104) ;  /* 0x0000000e08d87947 */ /* 0x000fea000b800000 */
[----:B------:R-:W-:-:S13]  /*4cf0*/  ELECT P6, URZ, PT ;  /* 0x00000000003f782f */ /* 0x000fda00038c0000 */
.L_x_127:
[----:B------:R-:W0:Y:S01]  /*4d00*/  LDC R3, c[0x0][0x28c] ;  /* 0x0000a300ff037b82 */ /* 0x000e220000000800 */
[----:B------:R-:W-:Y:S01]  /*4d10*/  BSSY B1, `(.L_x_105) ;  /* 0x000003e000017945 */ /* 0x000fe20003800000 */
[----:B0-----:R-:W-:-:S13]  /*4d20*/  ISETP.LT.OR P6, PT, R3, 0x1, !P6 ;  /* 0x000000010300780c */ /* 0x001fda00077c1670 */
[----:B------:R-:W-:Y:S05]  /*4d30*/  @P6 BRA `(.L_x_106) ;  /* 0x0000000000ec6947 */ /* 0x000fea0003800000 */
[----:B------:R-:W-:Y:S01]  /*4d40*/  LEA R19, R19, UR27, 0x1 ;  /* 0x0000001b13137c11 */ /* 0x000fe2000f8e08ff */
[----:B------:R-:W-:Y:S01]  /*4d50*/  IMAD.MOV.U32 R12, RZ, RZ, RZ ;  /* 0x000000ffff0c7224 */ /* 0x000fe200078e00ff */
[----:B------:R-:W-:Y:S01]  /*4d60*/  LEA R22, R22, UR6, 0x6 ;  /* 0x0000000616167c11 */ /* 0x000fe2000f8e30ff */
[----:B------:R-:W-:Y:S02]  /*4d70*/  IMAD.U32 R13, RZ, RZ, UR26 ;  /* 0x0000001aff0d7e24 */ /* 0x000fe4000f8e00ff */
[----:B------:R-:W-:Y:S02]  /*4d80*/  IMAD.MOV.U32 R3, RZ, RZ, R0 ;  /* 0x000000ffff037224 */ /* 0x000fe400078e0000 */
[----:B------:R-:W-:Y:S02]  /*4d90*/  IMAD.MOV.U32 R4, RZ, RZ, R7 ;  /* 0x000000ffff047224 */ /* 0x000fe400078e0007 */
[----:B------:R-:W-:-:S07]  /*4da0*/  IMAD.SHL.U32 R19, R19, 0x20, RZ ;  /* 0x0000002013137824 */ /* 0x000fce00078e00ff */
.L_x_110:
[----:B------:R-:W0:Y:S01]  /*4db0*/  S2R R10, SR_CgaCtaId ;  /* 0x00000000000a7919 */ /* 0x000e220000008800 */
[----:B------:R-:W-:Y:S01]  /*4dc0*/  MOV R5, 0x400 ;  /* 0x0000040000057802 */ /* 0x000fe20000000f00 */
[----:B------:R-:W1:Y:S03]  /*4dd0*/  @!P2 LDC R9, c[0x0][0x500] ;  /* 0x00014000ff09ab82 */ /* 0x000e660000000800 */
[----:B0-----:R-:W-:Y:S02]  /*4de0*/  LEA R11, R10, R5, 0x18 ;  /* 0x000000050a0b7211 */ /* 0x001fe400078ec0ff */
[----:B------:R-:W-:-:S03]  /*4df0*/  SHF.L.U32 R5, R3, 0x1f, RZ ;  /* 0x0000001f03057819 */ /* 0x000fc600000006ff */
[----:B------:R-:W-:-:S04]  /*4e00*/  IMAD R10, R4, 0x8, R11 ;  /* 0x00000008040a7824 */ /* 0x000fc800078e020b */
[----:B------:R-:W0:Y:S02]  /*4e10*/  SYNCS.PHASECHK.TRANS64.TRYWAIT P1, [R10+URZ+0x18], R5 ;  /* 0x000018050a0075a7 */ /* 0x000e24000802017f */
[----:B01----:R-:W-:Y:S05]  /*4e20*/  @!P1 BRA `(.L_x_107) ;  /* 0x0000000c00a89947 */ /* 0x003fea0003800000 */
.L_x_128:
[----:B0-----:R-:W-:Y:S01]  /*4e30*/  PRMT R5, R6, 0x9910, RZ ;  /* 0x0000991006057816 */ /* 0x001fe200000000ff */
[----:B------:R0:W-:Y:S03]  /*4e40*/  @!P2 SYNCS.ARRIVE.TRANS64 RZ, [R10+URZ], R9 ;  /* 0x000000090affa9a7 */ /* 0x0001e6000800003f */
[----:B------:R-:W-:-:S13]  /*4e50*/  ISETP.NE.AND P1, PT, R5, 0x2, PT ;  /* 0x000000020500780c */ /* 0x000fda0003f25270 */
[----:B0-----:R-:W-:Y:S05]  /*4e60*/  @P1 BRA `(.L_x_108) ;  /* 0x0000000000041947 */ /* 0x001fea0003800000 */
[----:B------:R-:W-:Y:S01]  /*4e70*/  BPT.TRAP 0x1 ;  /* 0x000000040000795c */ /* 0x000fe20000300000 */
.L_x_108:
[----:B------:R-:W-:Y:S05]  /*4e80*/  @P0 BRA `(.L_x_109) ;  /* 0x0000000000040947 */ /* 0x000fea0003800000 */
[----:B------:R-:W-:Y:S01]  /*4e90*/  BPT.TRAP 0x1 ;  /* 0x000000040000795c */ /* 0x000fe20000300000 */
.L_x_109:
[----:B------:R-:W-:Y:S01]  /*4ea0*/  R2UR UR8, R4 ;  /* 0x00000000040872ca */ /* 0x000fe200000e0000 */
[----:B------:R-:W-:Y:S01]  /*4eb0*/  VIADD R13, R13, 0xffffffff ;  /* 0xffffffff0d0d7836 */ /* 0x000fe20000000000 */
[----:B------:R-:W-:Y:S01]  /*4ec0*/  R2UR UR15, R11 ;  /* 0x000000000b0f72ca */ /* 0x000fe200000e0000 */
[----:B------:R-:W-:Y:S01]  /*4ed0*/  UIADD3 UR14, UP0, UR24, 0xf0, URZ ;  /* 0x000000f0180e7890 */ /* 0x000fe2000ff1e03f */
[----:B------:R-:W-:Y:S01]  /*4ee0*/  R2UR UR22, R19 ;  /* 0x00000000131672ca */ /* 0x000fe200000e0000 */
[----:B------:R-:W-:Y:S01]  /*4ef0*/  UIADD3 UR30, UP1, UR24, 0x1f0, URZ ;  /* 0x000001f0181e7890 */ /* 0x000fe2000ff3e03f */
[----:B------:R-:W-:Y:S01]  /*4f00*/  R2UR UR9, R10 ;  /* 0x000000000a0972ca */ /* 0x000fe200000e0000 */
[----:B------:R-:W-:Y:S01]  /*4f10*/  UPRMT UR19, URZ, 0x5410, UR18 ;  /* 0x000054103f137896 */ /* 0x000fe20008000012 */
[----:B------:R-:W-:Y:S01]  /*4f20*/  R2UR UR10, R12 ;  /* 0x000000000c0a72ca */ /* 0x000fe200000e0000 */
[----:B------:R-:W-:Y:S01]  /*4f30*/  VIADD R4, R4, 0x1 ;  /* 0x0000000104047836 */ /* 0x000fe20000000000 */
[----:B------:R-:W-:Y:S01]  /*4f40*/  R2UR UR12, R2 ;  /* 0x00000000020c72ca */ /* 0x000fe200000e0000 */
[----:B------:R-:W-:Y:S01]  /*4f50*/  UPRMT UR29, URZ, 0x5410, UR13 ;  /* 0x000054103f1d7896 */ /* 0x000fe2000800000d */
[----:B------:R-:W-:Y:S01]  /*4f60*/  R2UR UR23, R22 ;  /* 0x00000000161772ca */ /* 0x000fe200000e0000 */
[----:B------:R-:W-:Y:S01]  /*4f70*/  USHF.L.U32 UR8, UR8, 0xb, URZ ;  /* 0x0000000b08087899 */ /* 0x000fe2000800063f */
[----:B------:R-:W-:Y:S01]  /*4f80*/  ISETP.GT.AND P3, PT, R13, 0x1, PT ;  /* 0x000000010d00780c */ /* 0x000fe20003f64270 */
[----:B------:R-:W-:Y:S01]  /*4f90*/  UIADD3.X UR31, URZ, UR25, URZ, UP1, !UPT ;  /* 0x000000193f1f7290 */ /* 0x000fe20008ffe43f */
[----:B------:R-:W-:Y:S01]  /*4fa0*/  ISETP.NE.AND P1, PT, R4, 0x3, PT ;  /* 0x000000030400780c */ /* 0x000fe20003f25270 */
[----:B------:R-:W-:Y:S01]  /*4fb0*/  ULEA UR11, UR27, UR8, 0xa ;  /* 0x000000081b0b7291 */ /* 0x000fe2000f8e503f */
[----:B------:R-:W-:Y:S01]  /*4fc0*/  VIADD R12, R12, 0x20 ;  /* 0x000000200c0c7836 */ /* 0x000fe20000000000 */
[----:B------:R-:W-:Y:S01]  /*4fd0*/  ULOP3.LUT UR8, UR8, 0x400, UR28, 0xf8, !UPT ;  /* 0x0000040008087892 */ /* 0x000fe2000f8ef81c */
[----:B------:R-:W-:Y:S01]  /*4fe0*/  SEL R10, RZ, 0x1, P1 ;  /* 0x00000001ff0a7807 */ /* 0x000fe20000800000 */
[----:B------:R-:W-:Y:S01]  /*4ff0*/  ULEA UR11, UR11, UR15, 0x1 ;  /* 0x0000000f0b0b7291 */ /* 0x000fe2000f8e083f */
[----:B------:R-:W-:Y:S01]  /*5000*/  SEL R4, R4, RZ, P1 ;  /* 0x000000ff04047207 */ /* 0x000fe20000800000 */
[----:B------:R-:W-:Y:S01]  /*5010*/  ULEA UR8, UR8, UR15, 0x1 ;  /* 0x0000000f08087291 */ /* 0x000fe2000f8e083f */
[----:B------:R-:W-:Y:S01]  /*5020*/  LOP3.LUT R3, R3, R10, RZ, 0x3c, !PT ;  /* 0x0000000a03037212 */ /* 0x000fe200078e3cff */
[----:B------:R-:W-:-:S02]  /*5030*/  UIADD3 UR20, UR11, 0x100, URZ ;  /* 0x000001000b147890 */ /* 0x000fc4000fffe03f */
[----:B------:R-:W-:Y:S02]  /*5040*/  UIADD3.X UR15, URZ, UR25, URZ, UP0, !UPT ;  /* 0x000000193f0f7290 */ /* 0x000fe400087fe43f */
[----:B------:R-:W-:Y:S01]  /*5050*/  UIADD3 UR21, UR8, 0x3100, URZ ;  /* 0x0000310008157890 */ /* 0x000fe2000fffe03f */
[----:B------:R-:W-:Y:S01]  /*5060*/  UMOV UR16, 0x0 ;  /* 0x0000000000107882 */ /* 0x000fe20000000000 */
[----:B------:R-:W-:Y:S01]  /*5070*/  UMOV UR17, 0x10000000 ;  /* 0x1000000000117882 */ /* 0x000fe20000000000 */
[----:B------:R-:W-:Y:S01]  /*5080*/  UMOV UR11, UR22 ;  /* 0x00000016000b7c82 */ /* 0x000fe20008000000 */
[----:B------:R-:W-:-:S03]  /*5090*/  UMOV UR8, UR20 ;  /* 0x0000001400087c82 */ /* 0x000fc60008000000 */
[----:B------:R0:W-:Y:S02]  /*50a0*/  UTMALDG.3D.MULTICAST [UR8], [UR14], UR19, desc[UR16] ;  /* 0x000010080e0073b4 */ /* 0x0001e40008011813 */
[----:B0-----:R-:W-:Y:S01]  /*50b0*/  UMOV UR8, UR21 ;  /* 0x0000001500087c82 */ /* 0x001fe20008000000 */
[----:B------:R-:W-:Y:S02]  /*50c0*/  UMOV UR11, UR23 ;  /* 0x00000017000b7c82 */ /* 0x000fe40008000000 */
[----:B------:R0:W-:Y:S02]  /*50d0*/  UTMALDG.3D.MULTICAST [UR8], [UR30], UR29, desc[UR16] ;  /* 0x000010081e0073b4 */ /* 0x0001e4000801181d */
[----:B0-----:R-:W-:Y:S05]  /*50e0*/  @P3 BRA `(.L_x_110) ;  /* 0xfffffffc00303947 */ /* 0x001fea000383ffff */
.L_x_106:
[----:B------:R-:W-:Y:S05]  /*50f0*/  BSYNC B1 ;  /* 0x0000000000017941 */ /* 0x000fea0003800000 */
.L_x_105:
[----:B------:R-:W2:Y:S01]  /*5100*/  LDL.64 R10, [R1] ;  /* 0x00000000010a7983 */ /* 0x000ea20000100a00 */
[----:B------:R-:W-:Y:S01]  /*5110*/  LOP3.LUT P4, RZ, R8, 0xff, RZ, 0xc0, !PT ;  /* 0x000000ff08ff7812 */ /* 0x000fe2000788c0ff */
[----:B------:R-:W-:Y:S01]  /*5120*/  VIADD R4, R7, UR40 ;  /* 0x0000002807047c36 */ /* 0x000fe20008000000 */
[----:B------:R-:W-:Y:S01]  /*5130*/  ULDC.64 UR8, c[0x0][0x650] ;  /* 0x0001940000087ab9 */ /* 0x000fe20000000a00 */
[----:B------:R-:W-:Y:S01]  /*5140*/  IMAD.U32 R7, RZ, RZ, UR40 ;  /* 0x00000028ff077e24 */ /* 0x000fe2000f8e00ff */
[----:B------:R-:W-:Y:S01]  /*5150*/  UISETP.GE.U32.AND UP0, UPT, UR40, 0x3, UPT ;  /* 0x000000032800788c */ /* 0x000fe2000bf06070 */
[----:B------:R-:W-:Y:S01]  /*5160*/  BSSY B1, `(.L_x_111) ;  /* 0x000006f000017945 */ /* 0x000fe20003800000 */
[----:B------:R-:W-:Y:S01]  /*5170*/  ISETP.GT.U32.AND P1, PT, R4, 0x2, PT ;  /* 0x000000020400780c */ /* 0x000fe20003f24070 */
[----:B------:R-:W-:Y:S01]  /*5180*/  IMAD.MOV.U32 R19, RZ, RZ, -0x1 ;  /* 0xffffffffff137424 */ /* 0x000fe200078e00ff */
[----:B------:R-:W-:Y:S01]  /*5190*/  PRMT R8, RZ, 0x7610, R8 ;  /* 0x00007610ff087816 */ /* 0x000fe20000000008 */
[----:B------:R-:W-:Y:S01]  /*51a0*/  IMAD.MOV.U32 R22, RZ, RZ, -0x1 ;  /* 0xffffffffff167424 */ /* 0x000fe200078e00ff */
[----:B------:R-:W-:-:S02]  /*51b0*/  ISETP.LT.U32.AND P1, PT, R7, 0x3, P1 ;  /* 0x000000030700780c */ /* 0x000fc40000f21070 */
[----:B------:R-:W-:Y:S01]  /*51c0*/  PLOP3.LUT P3, PT, PT, PT, UP0, 0x80, 0x0 ;  /* 0x000000000000781c */ /* 0x000fe20003f6f008 */
[----:B------:R-:W0:Y:S01]  /*51d0*/  @P4 S2R R3, SR_CgaCtaId ;  /* 0x0000000000034919 */ /* 0x000e220000008800 */
[----:B------:R-:W-:-:S04]  /*51e0*/  @P4 MOV R2, 0x400 ;  /* 0x0000040000024802 */ /* 0x000fc80000000f00 */
[----:B0-----:R-:W-:Y:S01]  /*51f0*/  @P4 LEA R5, R3, R2, 0x18 ;  /* 0x0000000203054211 */ /* 0x001fe200078ec0ff */
[----:B------:R-:W-:-:S03]  /*5200*/  IMAD.WIDE.U32 R2, R4, -0x55555555, RZ ;  /* 0xaaaaaaab04027825 */ /* 0x000fc600078e00ff */
[----:B------:R0:W-:Y:S01]  /*5210*/  @P4 SYNCS.ARRIVE.TRANS64.A1T0 RZ, [R5+URZ+0x68], RZ ;  /* 0x000068ff05ff49a7 */ /* 0x0001e2000810003f */
[----:B------:R-:W-:Y:S01]  /*5220*/  IMAD.MOV.U32 R2, RZ, RZ, -0x1 ;  /* 0xffffffffff027424 */ /* 0x000fe200078e00ff */
[----:B0-----:R-:W-:Y:S02]  /*5230*/  SHF.R.U32.HI R5, RZ, 0x1, R3 ;  /* 0x00000001ff057819 */ /* 0x001fe40000011603 */
[----:B------:R-:W-:-:S03]  /*5240*/  SEL R3, RZ, 0x1, !P1 ;  /* 0x00000001ff037807 */ /* 0x000fc60004800000 */
[----:B------:R-:W-:Y:S01]  /*5250*/  IMAD R7, R5, -0x3, R4 ;  /* 0xfffffffd05077824 */ /* 0x000fe200078e0204 */
[----:B------:R-:W-:Y:S02]  /*5260*/  LOP3.LUT R0, R0, R3, RZ, 0x3c, !PT ;  /* 0x0000000300007212 */ /* 0x000fe400078e3cff */
[----:B------:R-:W-:Y:S02]  /*5270*/  PRMT R3, RZ, 0x7610, R3 ;  /* 0x00007610ff037816 */ /* 0x000fe40000000003 */
[----:B------:R-:W-:Y:S02]  /*5280*/  @P3 LOP3.LUT R0, R0, 0x1, R5, 0x78, !PT ;  /* 0x0000000100003812 */ /* 0x000fe400078e7805 */
[----:B--2---:R-:W-:-:S04]  /*5290*/  IADD3 R18, P4, R18, R10, RZ ;  /* 0x0000000a12127210 */ /* 0x004fc80007f9e0ff */
[----:B------:R-:W-:Y:S01]  /*52a0*/  ISETP.GE.U32.AND P1, PT, R18, UR8, PT ;  /* 0x0000000812007c0c */ /* 0x000fe2000bf26070 */
[----:B------:R-:W-:-:S05]  /*52b0*/  IMAD.X R17, R17, 0x1, R23, P4 ;  /* 0x0000000111117824 */ /* 0x000fca00020e0617 */
[----:B------:R-:W-:-:S13]  /*52c0*/  ISETP.GE.U32.AND.EX P1, PT, R17, UR9, PT, P1 ;  /* 0x0000000911007c0c */ /* 0x000fda000bf26110 */
[----:B------:R-:W-:Y:S05]  /*52d0*/  @P1 BRA `(.L_x_112) ;  /* 0x00000004005c1947 */ /* 0x000fea0003800000 */
[----:B------:R-:W0:Y:S01]  /*52e0*/  S2R R11, SR_CTAID.X ;  /* 0x00000000000b7919 */ /* 0x000e220000002500 */
[----:B------:R-:W-:Y:S01]  /*52f0*/  ULDC.64 UR8, c[0x0][0x628] ;  /* 0x00018a0000087ab9 */ /* 0x000fe20000000a00 */
[----:B------:R-:W1:Y:S01]  /*5300*/  LDC R12, c[0x0][0x144] ;  /* 0x00005100ff0c7b82 */ /* 0x000e620000000800 */
[----:B------:R-:W-:Y:S01]  /*5310*/  ISETP.NE.U32.AND P1, PT, RZ, UR8, PT ;  /* 0x00000008ff007c0c */ /* 0x000fe2000bf25070 */
[----:B------:R-:W2:Y:S01]  /*5320*/  S2R R9, SR_CTAID.Y ;  /* 0x0000000000097919 */ /* 0x000ea20000002600 */
[----:B------:R-:W-:Y:S01]  /*5330*/  ULDC UR10, c[0x0][0x150] ;  /* 0x00005400000a7ab9 */ /* 0x000fe20000000800 */
[----:B------:R-:W-:Y:S01]  /*5340*/  ULDC UR11, c[0x0][0x630] ;  /* 0x00018c00000b7ab9 */ /* 0x000fe20000000800 */
[----:B------:R-:W-:Y:S01]  /*5350*/  ISETP.NE.AND.EX P1, PT, RZ, UR9, PT, P1 ;  /* 0x00000009ff007c0c */ /* 0x000fe2000bf25310 */
[----:B------:R-:W-:Y:S01]  /*5360*/  IMAD.MOV.U32 R2, RZ, RZ, R18 ;  /* 0x000000ffff027224 */ /* 0x000fe200078e0012 */
[----:B0-----:R-:W-:-:S05]  /*5370*/  I2FP.F32.U32 R3, R11 ;  /* 0x0000000b00037245 */ /* 0x001fca0000201000 */
[----:B------:R-:W-:Y:S01]  /*5380*/  FMUL R14, R3, UR10 ;  /* 0x0000000a030e7c20 */ /* 0x000fe20008400000 */
[----:B------:R-:W-:-:S05]  /*5390*/  IMAD.MOV.U32 R3, RZ, RZ, R17 ;  /* 0x000000ffff037224 */ /* 0x000fca00078e0011 */
[----:B--2---:R-:W-:Y:S05]  /*53a0*/  @!P1 BRA `(.L_x_113) ;  /* 0x0000000000289947 */ /* 0x004fea0003800000 */
[----:B------:R-:W-:Y:S02]  /*53b0*/  ULDC UR10, c[0x0][0x634] ;  /* 0x00018d00000a7ab9 */ /* 0x000fe40000000800 */
[----:B------:R-:W-:-:S05]  /*53c0*/  IADD3 R3, P1, R18, UR10, RZ ;  /* 0x0000000a12037c10 */ /* 0x000fca000ff3e0ff */
[----:B------:R-:W-:-:S04]  /*53d0*/  IMAD.X R13, RZ, RZ, R17, P1 ;  /* 0x000000ffff0d7224 */ /* 0x000fc800008e0611 */
[----:B------:R-:W-:-:S04]  /*53e0*/  IMAD.WIDE.U32 R4, R13, UR8, RZ ;  /* 0x000000080d047c25 */ /* 0x000fc8000f8e00ff */
[----:B------:R-:W-:-:S04]  /*53f0*/  IMAD.WIDE.U32 R4, P1, R3, UR9, R4 ;  /* 0x0000000903047c25 */ /* 0x000fc8000f820004 */
[----:B------:R-:W-:-:S04]  /*5400*/  IMAD.WIDE.U32 R2, R3, UR8, RZ ;  /* 0x0000000803027c25 */ /* 0x000fc8000f8e00ff */
[----:B------:R-:W-:Y:S01]  /*5410*/  IMAD.MOV.U32 R2, RZ, RZ, R5 ;  /* 0x000000ffff027224 */ /* 0x000fe200078e0005 */
[----:B------:R-:W-:Y:S01]  /*5420*/  IADD3 RZ, P3, R3, R4, RZ ;  /* 0x0000000403ff7210 */ /* 0x000fe20007f7e0ff */
[----:B------:R-:W-:-:S04]  /*5430*/  IMAD.X R3, RZ, RZ, RZ, P1 ;  /* 0x000000ffff037224 */ /* 0x000fc800008e06ff */
[----:B------:R-:W-:-:S08]  /*5440*/  IMAD.WIDE.U32.X R2, R13, UR9, R2, P3 ;  /* 0x000000090d027c25 */ /* 0x000fd000098e0402 */
.L_x_113:
[--C-:B------:R-:W-:Y:S01]  /*5450*/  SHF.R.U64 R10, R2, UR11, R3.reuse ;  /* 0x0000000b020a7c19 */ /* 0x100fe20008001203 */
[----:B------:R-:W0:Y:S01]  /*5460*/  F2I.U32.TRUNC.NTZ R14, R14 ;  /* 0x0000000e000e7305 */ /* 0x000e22000020f000 */
[----:B------:R-:W-:Y:S01]  /*5470*/  SHF.R.U32.HI R2, RZ, UR11, R3 ;  /* 0x0000000bff027c19 */ /* 0x000fe20008011603 */
[----:B------:R-:W-:Y:S01]  /*5480*/  ULDC.64 UR8, c[0x0][0x620] ;  /* 0x0001880000087ab9 */ /* 0x000fe20000000a00 */
[----:B------:R-:W-:Y:S01]  /*5490*/  IADD3 R5, P1, RZ, -R10, RZ ;  /* 0x8000000aff057210 */ /* 0x000fe20007f3e0ff */
[----:B------:R-:W-:Y:S01]  /*54a0*/  IMAD.MOV.U32 R3, RZ, RZ, R17 ;  /* 0x000000ffff037224 */ /* 0x000fe200078e0011 */
[----:B------:R-:W-:-:S03]  /*54b0*/  ULDC.64 UR10, c[0x0][0x640] ;  /* 0x00019000000a7ab9 */ /* 0x000fc60000000a00 */
[----:B------:R-:W-:Y:S01]  /*54c0*/  IMAD.X R2, RZ, RZ, ~R2, P1 ;  /* 0x000000ffff027224 */ /* 0x000fe200008e0e02 */
[----:B------:R-:W-:-:S03]  /*54d0*/  ISETP.NE.U32.AND P1, PT, RZ, UR10, PT ;  /* 0x0000000aff007c0c */ /* 0x000fc6000bf25070 */
[----:B------:R-:W-:Y:S01]  /*54e0*/  IMAD R4, R2, UR8, RZ ;  /* 0x0000000802047c24 */ /* 0x000fe2000f8e02ff */
[----:B------:R-:W-:Y:S01]  /*54f0*/  ISETP.NE.AND.EX P1, PT, RZ, UR11, PT, P1 ;  /* 0x0000000bff007c0c */ /* 0x000fe2000bf25310 */
[----:B------:R-:W-:-:S04]  /*5500*/  IMAD.MOV.U32 R2, RZ, RZ, R18 ;  /* 0x000000ffff027224 */ /* 0x000fc800078e0012 */
[----:B------:R-:W-:Y:S01]  /*5510*/  IMAD.WIDE.U32 R2, R5, UR8, R2 ;  /* 0x0000000805027c25 */ /* 0x000fe2000f8e0002 */
[----:B------:R-:W-:-:S03]  /*5520*/  ULDC UR8, c[0x0][0x618] ;  /* 0x0001860000087ab9 */ /* 0x000fc60000000800 */
[----:B------:R-:W-:Y:S01]  /*5530*/  IMAD R5, R5, UR9, R4 ;  /* 0x0000000905057c24 */ /* 0x000fe2000f8e0204 */
[----:B------:R-:W-:Y:S01]  /*5540*/  ULDC UR9, c[0x0][0x154] ;  /* 0x0000550000097ab9 */ /* 0x000fe20000000800 */
[----:B0-----:R-:W-:Y:S02]  /*5550*/  IMAD.MOV R4, RZ, RZ, -R14 ;  /* 0x000000ffff047224 */ /* 0x001fe400078e0a0e */
[----:B------:R-:W0:Y:S01]  /*5560*/  LDC R14, c[0x0][0x148] ;  /* 0x00005200ff0e7b82 */ /* 0x000e220000000800 */
[----:B------:R-:W-:Y:S02]  /*5570*/  IMAD.IADD R3, R3, 0x1, R5 ;  /* 0x0000000103037824 */ /* 0x000fe400078e0205 */
[----:B-1----:R-:W-:Y:S01]  /*5580*/  IMAD R11, R12, R4, R11 ;  /* 0x000000040c0b7224 */ /* 0x002fe200078e020b */
[----:B------:R-:W-:Y:S02]  /*5590*/  I2FP.F32.U32 R4, R9 ;  /* 0x0000000900047245 */ /* 0x000fe40000201000 */
[----:B------:R-:W-:-:S02]  /*55a0*/  SHF.R.U64 R12, R2, UR8, R3 ;  /* 0x00000008020c7c19 */ /* 0x000fc40008001203 */
[----:B------:R-:W-:Y:S01]  /*55b0*/  SHF.R.U32.HI R3, RZ, UR8, R3 ;  /* 0x00000008ff037c19 */ /* 0x000fe20008011603 */
[----:B------:R-:W-:Y:S01]  /*55c0*/  FMUL R4, R4, UR9 ;  /* 0x0000000904047c20 */ /* 0x000fe20008400000 */
[----:B------:R-:W-:Y:S02]  /*55d0*/  ULDC UR8, c[0x0][0x608] ;  /* 0x0001820000087ab9 */ /* 0x000fe40000000800 */
[--C-:B------:R-:W-:Y:S01]  /*55e0*/  SHF.R.U64 R15, R12, UR8, R3.reuse ;  /* 0x000000080c0f7c19 */ /* 0x100fe20008001203 */
[----:B------:R1:W2:Y:S01]  /*55f0*/  F2I.U32.TRUNC.NTZ R20, R4 ;  /* 0x0000000400147305 */ /* 0x0002a2000020f000 */
[----:B------:R-:W-:Y:S01]  /*5600*/  SHF.R.U32.HI R2, RZ, UR8, R3 ;  /* 0x00000008ff027c19 */ /* 0x000fe20008011603 */
[----:B------:R-:W-:-:S03]  /*5610*/  ULDC UR8, c[0x0][0x658] ;  /* 0x0001960000087ab9 */ /* 0x000fc60000000800 */
[--C-:B------:R-:W-:Y:S02]  /*5620*/  SHF.R.U64 R13, R15, UR8, R2.reuse ;  /* 0x000000080f0d7c19 */ /* 0x100fe40008001202 */
[----:B------:R-:W-:-:S03]  /*5630*/  SHF.R.U32.HI R19, RZ, UR8, R2 ;  /* 0x00000008ff137c19 */ /* 0x000fc60008011602 */
[----:B------:R-:W-:Y:S02]  /*5640*/  IMAD.MOV.U32 R2, RZ, RZ, R13 ;  /* 0x000000ffff027224 */ /* 0x000fe400078e000d */
[----:B------:R-:W-:Y:S01]  /*5650*/  IMAD.MOV.U32 R3, RZ, RZ, R19 ;  /* 0x000000ffff037224 */ /* 0x000fe200078e0013 */
[----:B-1----:R-:W-:Y:S06]  /*5660*/  @!P1 BRA `(.L_x_114) ;  /* 0x0000000000289947 */ /* 0x002fec0003800000 */
        /* <DEDUP_REMOVED lines=10> */
.L_x_114:
[----:B------:R-:W1:Y:S01]  /*5710*/  LDC R4, c[0x0][0x65c] ;  /* 0x00019700ff047b82 */ /* 0x000e620000000800 */
[----:B------:R-:W-:Y:S01]  /*5720*/  ULDC UR8, c[0x0][0x648] ;  /* 0x0001920000087ab9 */ /* 0x000fe20000000800 */
[----:B------:R-:W-:Y:S01]  /*5730*/  LOP3.LUT R15, R15, UR7, RZ, 0xc0, !PT ;  /* 0x000000070f0f7c12 */ /* 0x000fe2000f8ec0ff */
[----:B--2---:R-:W-:Y:S01]  /*5740*/  IMAD.MOV R20, RZ, RZ, -R20 ;  /* 0x000000ffff147224 */ /* 0x004fe200078e0a14 */
[----:B------:R-:W-:Y:S01]  /*5750*/  SHF.R.U64 R2, R2, UR8, R3 ;  /* 0x0000000802027c19 */ /* 0x000fe20008001203 */
[----:B------:R-:W-:Y:S01]  /*5760*/  ULDC UR8, c[0x0][0x638] ;  /* 0x00018e0000087ab9 */ /* 0x000fe20000000800 */
[----:B------:R-:W-:Y:S01]  /*5770*/  LOP3.LUT R12, R12, UR4, RZ, 0xc0, !PT ;  /* 0x000000040c0c7c12 */ /* 0x000fe2000f8ec0ff */
[----:B------:R-:W-:Y:S01]  /*5780*/  ULDC UR9, c[0x0][0x610] ;  /* 0x0001840000097ab9 */ /* 0x000fe20000000800 */
[----:B------:R-:W-:Y:S01]  /*5790*/  IMAD.MOV.U32 R3, RZ, RZ, 0x1 ;  /* 0x00000001ff037424 */ /* 0x000fe200078e00ff */
[----:B-1----:R-:W-:Y:S01]  /*57a0*/  ISETP.NE.AND P1, PT, R4, 0x1, PT ;  /* 0x000000010400780c */ /* 0x002fe20003f25270 */
[----:B------:R-:W-:-:S02]  /*57b0*/  IMAD.MOV R4, RZ, RZ, -R2 ;  /* 0x000000ffff047224 */ /* 0x000fc400078e0a02 */
[----:B------:R-:W-:Y:S02]  /*57c0*/  IMAD R2, R2, UR5, R15 ;  /* 0x0000000502027c24 */ /* 0x000fe4000f8e020f */
[----:B------:R-:W-:Y:S01]  /*57d0*/  IMAD R13, R4, UR8, R13 ;  /* 0x00000008040d7c24 */ /* 0x000fe2000f8e020d */
[----:B------:R-:W-:-:S07]  /*57e0*/  ULDC UR8, c[0x0][0x600] ;  /* 0x0001800000087ab9 */ /* 0x000fce0000000800 */
[----:B0-----:R-:W-:-:S04]  /*57f0*/  @P1 IMAD R11, R14, R20, R9 ;  /* 0x000000140e0b1224 */ /* 0x001fc800078e0209 */
[----:B------:R-:W-:Y:S02]  /*5800*/  IMAD R11, R2, UR9, R11 ;  /* 0x00000009020b7c24 */ /* 0x000fe4000f8e020b */
[----:B------:R-:W-:-:S05]  /*5810*/  IMAD R2, R13, UR8, R12 ;  /* 0x000000080d027c24 */ /* 0x000fca000f8e020c */
[----:B------:R-:W-:Y:S02]  /*5820*/  SEL R22, R2, R11, !P1 ;  /* 0x0000000b02167207 */ /* 0x000fe40004800000 */
[----:B------:R-:W-:Y:S01]  /*5830*/  SEL R19, R11, R2, !P1 ;  /* 0x000000020b137207 */ /* 0x000fe20004800000 */
[----:B------:R-:W-:-:S07]  /*5840*/  IMAD.MOV.U32 R2, RZ, RZ, R10 ;  /* 0x000000ffff027224 */ /* 0x000fce00078e000a */
.L_x_112:
[----:B------:R-:W-:Y:S05]  /*5850*/  BSYNC B1 ;  /* 0x0000000000017941 */ /* 0x000fea0003800000 */
.L_x_111:
[----:B------:R-:W-:-:S13]  /*5860*/  LOP3.LUT P1, RZ, R3, 0xff, RZ, 0xc0, !PT ;  /* 0x000000ff03ff7812 */ /* 0x000fda000782c0ff */
[----:B------:R-:W-:Y:S05]  /*5870*/  @P1 BRA `(.L_x_115) ;  /* 0xfffffff400141947 */ /* 0x000fea000383ffff */
[----:B------:R-:W-:Y:S05]  /*5880*/  BSYNC B0 ;  /* 0x0000000000007941 */ /* 0x000fea0003800000 */
.L_x_103:
[----:B------:R-:W-:-:S03]  /*5890*/  UMOV UR8, 0xffffffff ;  /* 0xffffffff00087882 */ /* 0x000fc60000000000 */
[----:B------:R-:W-:Y:S05]  /*58a0*/  BRA.DIV UR8, `(.L_x_116) ;  /* 0x00000006081c7947 */ /* 0x000fea000b800000 */
[----:B------:R-:W-:-:S13]  /*58b0*/  ELECT P6, URZ, PT ;  /* 0x00000000003f782f */ /* 0x000fda00038c0000 */
.L_x_131:
[----:B------:R-:W-:Y:S04]  /*58c0*/  BSSY B0, `(.L_x_117) ;  /* 0x0000022000007945 */ /* 0x000fe80003800000 */
[----:B------:R-:W-:Y:S05]  /*58d0*/  @!P6 BRA `(.L_x_118) ;  /* 0x000000000080e947 */ /* 0x000fea0003800000 */
[----:B------:R-:W-:-:S04]  /*58e0*/  LOP3.LUT R16, R16, 0x2, RZ, 0xfc, !PT ;  /* 0x0000000210107812 */ /* 0x000fc800078efcff */
[----:B------:R-:W-:-:S13]  /*58f0*/  ISETP.NE.AND P0, PT, R16, 0x3, PT ;  /* 0x000000031000780c */ /* 0x000fda0003f05270 */
[----:B------:R-:W-:Y:S05]  /*5900*/  @!P0 BRA `(.L_x_119) ;  /* 0x0000000000048947 */ /* 0x000fea0003800000 */
[----:B------:R-:W-:Y:S01]  /*5910*/  BPT.TRAP 0x1 ;  /* 0x000000040000795c */ /* 0x000fe20000300000 */
.L_x_119:
[----:B------:R-:W0:Y:S01]  /*5920*/  S2R R3, SR_CgaCtaId ;  /* 0x0000000000037919 */ /* 0x000e220000008800 */
[----:B------:R-:W-:Y:S02]  /*5930*/  MOV R2, 0x400 ;  /* 0x0000040000027802 */ /* 0x000fe40000000f00 */
[----:B------:R-:W-:Y:S02]  /*5940*/  SHF.L.U32 R4, R0, 0x1f, RZ ;  /* 0x0000001f00047819 */ /* 0x000fe400000006ff */
[----:B0-----:R-:W-:-:S05]  /*5950*/  LEA R2, R3, R2, 0x18 ;  /* 0x0000000203027211 */ /* 0x001fca00078ec0ff */
[----:B------:R-:W-:-:S04]  /*5960*/  VIADD R2, R2, 0x18 ;  /* 0x0000001802027836 */ /* 0x000fc80000000000 */
[C---:B------:R-:W-:Y:S02]  /*5970*/  IMAD R9, R7.reuse, 0x8, R2 ;  /* 0x0000000807097824 */ /* 0x040fe400078e0202 */
[----:B------:R-:W-:Y:S02]  /*5980*/  VIADD R7, R7, 0x1 ;  /* 0x0000000107077836 */ /* 0x000fe40000000000 */
[----:B------:R-:W0:Y:S03]  /*5990*/  SYNCS.PHASECHK.TRANS64.TRYWAIT P0, [R9+URZ], R4 ;  /* 0x00000004090075a7 */ /* 0x000e26000800017f */
[----:B------:R-:W-:-:S04]  /*59a0*/  ISETP.NE.AND P1, PT, R7, 0x3, PT ;  /* 0x000000030700780c */ /* 0x000fc80003f25270 */
[----:B------:R-:W-:Y:S02]  /*59b0*/  SEL R3, RZ, 0x1, P1 ;  /* 0x00000001ff037807 */ /* 0x000fe40000800000 */
[----:B------:R-:W-:Y:S02]  /*59c0*/  SEL R7, R7, RZ, P1 ;  /* 0x000000ff07077207 */ /* 0x000fe40000800000 */
[----:B------:R-:W-:-:S03]  /*59d0*/  LOP3.LUT R11, R0, R3, RZ, 0x3c, !PT ;  /* 0x00000003000b7212 */ /* 0x000fc600078e3cff */
[----:B------:R-:W-:Y:S01]  /*59e0*/  IMAD R6, R7, 0x8, R2 ;  /* 0x0000000807067824 */ /* 0x000fe200078e0202 */
[----:B------:R-:W-:Y:S01]  /*59f0*/  SHF.L.U32 R5, R11, 0x1f, RZ ;  /* 0x0000001f0b057819 */ /* 0x000fe200000006ff */
[----:B0-----:R-:W-:Y:S06]  /*5a00*/  @!P0 BRA `(.L_x_120) ;  /* 0x0000000000e48947 */ /* 0x001fec0003800000 */
.L_x_132:
[----:B------:R-:W1:Y:S01]  /*5a10*/  SYNCS.PHASECHK.TRANS64.TRYWAIT P0, [R6+URZ], R5 ;  /* 0x00000005060075a7 */ /* 0x000e62000800017f */
[----:B------:R-:W-:-:S05]  /*5a20*/  VIADD R0, R7, 0x1 ;  /* 0x0000000107007836 */ /* 0x000fca0000000000 */
[----:B------:R-:W-:-:S04]  /*5a30*/  ISETP.NE.AND P1, PT, R0, 0x3, PT ;  /* 0x000000030000780c */ /* 0x000fc80003f25270 */
[----:B0-----:R-:W-:Y:S02]  /*5a40*/  SEL R4, RZ, 0x1, P1 ;  /* 0x00000001ff047807 */ /* 0x001fe40000800000 */
[----:B------:R-:W-:Y:S02]  /*5a50*/  SEL R3, R0, RZ, P1 ;  /* 0x000000ff00037207 */ /* 0x000fe40000800000 */
[----:B------:R-:W-:Y:S01]  /*5a60*/  LOP3.LUT R0, R11, R4, RZ, 0x3c, !PT ;  /* 0x000000040b007212 */ /* 0x000fe200078e3cff */
[----:B-1----:R-:W-:Y:S06]  /*5a70*/  @!P0 BRA `(.L_x_121) ;  /* 0x0000000000dc8947 */ /* 0x002fec0003800000 */
.L_x_133:
[----:B------:R-:W-:Y:S01]  /*5a80*/  IMAD R3, R3, 0x8, R2 ;  /* 0x0000000803037824 */ /* 0x000fe200078e0202 */
[----:B------:R-:W-:-:S07]  /*5a90*/  SHF.L.U32 R0, R0, 0x1f, RZ ;  /* 0x0000001f00007819 */ /* 0x000fce00000006ff */
.L_x_122:
[----:B-1----:R1:W2:Y:S02]  /*5aa0*/  SYNCS.PHASECHK.TRANS64.TRYWAIT P0, [R3+URZ], R0 ;  /* 0x00000000030075a7 */ /* 0x0022a4000800017f */
[----:B--2---:R-:W-:Y:S05]  /*5ab0*/  @!P0 NANOSLEEP.SYNCS 0x989680 ;  /* 0x009896800000895d */ /* 0x004fea0003900000 */
[----:B------:R-:W2:Y:S02]  /*5ac0*/  @!P0 SYNCS.PHASECHK.TRANS64 P0, [R3+URZ], R0 ;  /* 0x00000000030085a7 */ /* 0x000ea4000800007f */
[----:B--2---:R-:W-:Y:S05]  /*5ad0*/  @!P0 BRA `(.L_x_122) ;  /* 0xfffffffc00f08947 */ /* 0x004fea000383ffff */
.L_x_118:
[----:B------:R-:W-:Y:S05]  /*5ae0*/  BSYNC B0 ;  /* 0x0000000000007941 */ /* 0x000fea0003800000 */
.L_x_117:
[----:B------:R-:W-:Y:S05]  /*5af0*/  EXIT ;  /* 0x000000000000794d */ /* 0x000fea0003800000 */
.L_x_19:
[----:B-1----:R1:W2:Y:S02]  /*5b00*/  SYNCS.PHASECHK.TRANS64.TRYWAIT P0, [R65+URZ], R0 ;  /* 0x00000000410075a7 */ /* 0x0022a4000800017f */
[----:B--2---:R-:W-:Y:S05]  /*5b10*/  @!P0 NANOSLEEP.SYNCS 0x989680 ;  /* 0x009896800000895d */ /* 0x004fea0003900000 */
[----:B------:R-:W2:Y:S02]  /*5b20*/  @!P0 SYNCS.PHASECHK.TRANS64 P0, [R65+URZ], R0 ;  /* 0x00000000410085a7 */ /* 0x000ea4000800007f */
[----:B--2---:R-:W-:Y:S05]  /*5b30*/  @!P0 BRA `(.L_x_19) ;  /* 0xfffffffc00f08947 */ /* 0x004fea000383ffff */
[----:B------:R-:W-:Y:S05]  /*5b40*/  BRA `(.L_x_123) ;  /* 0xffffffb800fc7947 */ /* 0x000fea000383ffff */
.L_x_24:
[----:B--2---:R2:W3:Y:S02]  /*5b50*/  SYNCS.PHASECHK.TRANS64.TRYWAIT P1, [R3+URZ], R0 ;  /* 0x00000000030075a7 */ /* 0x0044e4000802017f */
[----:B---3--:R-:W-:Y:S05]  /*5b60*/  @!P1 NANOSLEEP.SYNCS 0x989680 ;  /* 0x009896800000995d */ /* 0x008fea0003900000 */
[----:B------:R-:W3:Y:S02]  /*5b70*/  @!P1 SYNCS.PHASECHK.TRANS64 P1, [R3+URZ], R0 ;  /* 0x00000000030095a7 */ /* 0x000ee4000802007f */
[----:B---3--:R-:W-:Y:S05]  /*5b80*/  @!P1 BRA `(.L_x_24) ;  /* 0xfffffffc00f09947 */ /* 0x008fea000383ffff */
[----:B------:R-:W-:Y:S05]  /*5b90*/  BRA `(.L_x_23) ;  /* 0xffffffbc00607947 */ /* 0x000fea000383ffff */
.L_x_29:
[----:B--2---:R-:W-:-:S04]  /*5ba0*/  IMAD.U32 R5, RZ, RZ, UR4 ;  /* 0x00000004ff057e24 */ /* 0x004fc8000f8e00ff */
[----:B------:R2:W3:Y:S03]  /*5bb0*/  SYNCS.PHASECHK.TRANS64.TRYWAIT P1, [R5+URZ], R4 ;  /* 0x00000004050075a7 */ /* 0x0004e6000802017f */
[----:B---3--:R-:W-:Y:S05]  /*5bc0*/  @!P1 NANOSLEEP.SYNCS 0x989680 ;  /* 0x009896800000995d */ /* 0x008fea0003900000 */
[----:B------:R-:W3:Y:S02]  /*5bd0*/  @!P1 SYNCS.PHASECHK.TRANS64 P1, [R5+URZ], R4 ;  /* 0x00000004050095a7 */ /* 0x000ee4000802007f */
[----:B---3--:R-:W-:Y:S05]  /*5be0*/  @!P1 BRA `(.L_x_29) ;  /* 0xfffffffc00ec9947 */ /* 0x008fea000383ffff */
[----:B------:R-:W-:Y:S05]  /*5bf0*/  BRA `(.L_x_28) ;  /* 0xffffffbc00d87947 */ /* 0x000fea000383ffff */
.L_x_35:
[----:B-1----:R1:W2:Y:S02]  /*5c00*/  SYNCS.PHASECHK.TRANS64.TRYWAIT P0, [R65+URZ+0x10], R0 ;  /* 0x00001000410075a7 */ /* 0x0022a4000800017f */
[----:B--2---:R-:W-:Y:S05]  /*5c10*/  @!P0 NANOSLEEP.SYNCS 0x989680 ;  /* 0x009896800000895d */ /* 0x004fea0003900000 */
[----:B------:R-:W2:Y:S02]  /*5c20*/  @!P0 SYNCS.PHASECHK.TRANS64 P0, [R65+URZ+0x10], R0 ;  /* 0x00001000410085a7 */ /* 0x000ea4000800007f */
[----:B--2---:R-:W-:Y:S05]  /*5c30*/  @!P0 BRA `(.L_x_35) ;  /* 0xfffffffc00f08947 */ /* 0x004fea000383ffff */
[----:B------:R-:W-:Y:S05]  /*5c40*/  BRA `(.L_x_124) ;  /* 0xffffffc000e47947 */ /* 0x000fea000383ffff */
.L_x_104:
[----:B------:R-:W-:Y:S01]  /*5c50*/  BSSY B1, `(.L_x_125) ;  /* 0x0000006000017945 */ /* 0x000fe20003800000 */
[----:B------:R-:W-:-:S07]  /*5c60*/  IMAD.MOV.U32 R15, RZ, RZ, -0x1 ;  /* 0xffffffffff0f7424 */ /* 0x000fce00078e00ff */
[----:B-----5:R-:W-:Y:S05]  /*5c70*/  WARPSYNC.COLLECTIVE R15, `(.L_x_126) ;  /* 0x000000000f0c7348 */ /* 0x020fea0003c00000 */
[----:B------:R-:W-:Y:S02]  /*5c80*/  ELECT P6, UR62, PT ;  /* 0x00000000003e782f */ /* 0x000fe400038c0000 */
[----:B------:R-:W-:Y:S01]  /*5c90*/  MOV R14, UR62 ;  /* 0x0000003e000e7c02 */ /* 0x000fe20008000f00 */
[----:B-----5:R-:W-:Y:S10]  /*5ca0*/  ENDCOLLECTIVE ;  /* 0x000000000000791b */ /* 0x020ff40003800000 */
.L_x_126:
[----:B------:R-:W-:Y:S05]  /*5cb0*/  BSYNC B1 ;  /* 0x0000000000017941 */ /* 0x000fea0003800000 */
.L_x_125:
[----:B------:R-:W-:Y:S05]  /*5cc0*/  BRA `(.L_x_127) ;  /* 0xfffffff0000c7947 */ /* 0x000fea000383ffff */
.L_x_107:
[----:B0-----:R0:W1:Y:S02]  /*5cd0*/  SYNCS.PHASECHK.TRANS64.TRYWAIT P1, [R10+URZ+0x18], R5 ;  /* 0x000018050a0075a7 */ /* 0x001064000802017f */
[----:B-1----:R-:W-:Y:S05]  /*5ce0*/  @!P1 NANOSLEEP.SYNCS 0x989680 ;  /* 0x009896800000995d */ /* 0x002fea0003900000 */
[----:B------:R-:W1:Y:S02]  /*5cf0*/  @!P1 SYNCS.PHASECHK.TRANS64 P1, [R10+URZ+0x18], R5 ;  /* 0x000018050a0095a7 */ /* 0x000e64000802007f */
[----:B-1----:R-:W-:Y:S05]  /*5d00*/  @!P1 BRA `(.L_x_107) ;  /* 0xfffffffc00f09947 */ /* 0x002fea000383ffff */
[----:B------:R-:W-:Y:S05]  /*5d10*/  BRA `(.L_x_128) ;  /* 0xfffffff000447947 */ /* 0x000fea000383ffff */
.L_x_116:
[----:B------:R-:W-:Y:S01]  /*5d20*/  BSSY B0, `(.L_x_129) ;  /* 0x0000006000007945 */ /* 0x000fe20003800000 */
[----:B------:R-:W-:-:S07]  /*5d30*/  IMAD.MOV.U32 R15, RZ, RZ, -0x1 ;  /* 0xffffffffff0f7424 */ /* 0x000fce00078e00ff */
[----:B-----5:R-:W-:Y:S05]  /*5d40*/  WARPSYNC.COLLECTIVE R15, `(.L_x_130) ;  /* 0x000000000f0c7348 */ /* 0x020fea0003c00000 */
[----:B------:R-:W-:Y:S02]  /*5d50*/  ELECT P6, UR62, PT ;  /* 0x00000000003e782f */ /* 0x000fe400038c0000 */
[----:B------:R-:W-:Y:S01]  /*5d60*/  MOV R14, UR62 ;  /* 0x0000003e000e7c02 */ /* 0x000fe20008000f00 */
[----:B-----5:R-:W-:Y:S10]  /*5d70*/  ENDCOLLECTIVE ;  /* 0x000000000000791b */ /* 0x020ff40003800000 */
.L_x_130:
[----:B------:R-:W-:Y:S05]  /*5d80*/  BSYNC B0 ;  /* 0x0000000000007941 */ /* 0x000fea0003800000 */
.L_x_129:
[----:B------:R-:W-:Y:S05]  /*5d90*/  BRA `(.L_x_131) ;  /* 0xfffffff800c87947 */ /* 0x000fea000383ffff */
.L_x_120:
[----:B0-----:R0:W1:Y:S02]  /*5da0*/  SYNCS.PHASECHK.TRANS64.TRYWAIT P0, [R9+URZ], R4 ;  /* 0x00000004090075a7 */ /* 0x001064000800017f */
[----:B-1----:R-:W-:Y:S05]  /*5db0*/  @!P0 NANOSLEEP.SYNCS 0x989680 ;  /* 0x009896800000895d */ /* 0x002fea0003900000 */
[----:B------:R-:W1:Y:S02]  /*5dc0*/  @!P0 SYNCS.PHASECHK.TRANS64 P0, [R9+URZ], R4 ;  /* 0x00000004090085a7 */ /* 0x000e64000800007f */
[----:B-1----:R-:W-:Y:S05]  /*5dd0*/  @!P0 BRA `(.L_x_120) ;  /* 0xfffffffc00f08947 */ /* 0x002fea000383ffff */
[----:B------:R-:W-:Y:S05]  /*5de0*/  BRA `(.L_x_132) ;  /* 0xfffffffc00087947 */ /* 0x000fea000383ffff */
.L_x_121:
[----:B0-----:R0:W1:Y:S02]  /*5df0*/  SYNCS.PHASECHK.TRANS64.TRYWAIT P0, [R6+URZ], R5 ;  /* 0x00000005060075a7 */ /* 0x001064000800017f */
[----:B-1----:R-:W-:Y:S05]  /*5e00*/  @!P0 NANOSLEEP.SYNCS 0x989680 ;  /* 0x009896800000895d */ /* 0x002fea0003900000 */
[----:B------:R-:W1:Y:S02]  /*5e10*/  @!P0 SYNCS.PHASECHK.TRANS64 P0, [R6+URZ], R5 ;  /* 0x00000005060085a7 */ /* 0x000e64000800007f */
[----:B-1----:R-:W-:Y:S05]  /*5e20*/  @!P0 BRA `(.L_x_121) ;  /* 0xfffffffc00f08947 */ /* 0x002fea000383ffff */
[----:B------:R-:W-:Y:S05]  /*5e30*/  BRA `(.L_x_133) ;  /* 0xfffffffc00107947 */ /* 0x000fea000383ffff */
.L_x_134:
[----:B------:R-:W-:-:S00]  /*5e40*/  BRA `(.L_x_134) ;  /* 0xfffffffc00fc7947 */ /* 0x000fc0000383ffff */
[----:B------:R-:W-:-:S00]  /*5e50*/  NOP ;  /* 0x0000000000007918 */ /* 0x000fc00000000000 */
        /* <DEDUP_REMOVED lines=10> */
.L_x_135:


//--------------------- .nv.global.init           --------------------------
	.section	.nv.global.init,"aw",@progbits
.nv.global.init:
	.type		$str$22,@object
	.size		$str$22,($str$23 - $str$22)
$str$22:
        /*0000*/ 	.byte	0x6b, 0x5f, 0x74, 0x69, 0x6c, 0x65, 0x5f, 0x63, 0x6f, 0x75, 0x6e, 0x74, 0x20, 0x3e, 0x3d, 0x20
        /*0010*/ 	.byte	0x31, 0x00
	.type		$str$23,@object
	.size		$str$23,(__unnamed_1 - $str$23)
$str$23:
        /*0012*/ 	.byte	0x2f, 0x74, 0x6d, 0x70, 0x2f, 0x63, 0x75, 0x74, 0x6c, 0x61, 0x73, 0x73, 0x5f, 0x73, 0x77, 0x65
        /*0022*/ 	.byte	0x65, 0x70, 0x5f, 0x73, 0x72, 0x63, 0x2f, 0x69, 0x6e, 0x63, 0x6c, 0x75, 0x64, 0x65, 0x2f, 0x63
        /*0032*/ 	.byte	0x75, 0x74, 0x6c, 0x61, 0x73, 0x73, 0x2f, 0x67, 0x65, 0x6d, 0x6d, 0x2f, 0x63, 0x6f, 0x6c, 0x6c
        /*0042*/ 	.byte	0x65, 0x63, 0x74, 0x69, 0x76, 0x65, 0x2f, 0x73, 0x6d, 0x39, 0x30, 0x5f, 0x6d, 0x6d, 0x61, 0x5f
        /*0052*/ 	.byte	0x74, 0x6d, 0x61, 0x5f, 0x67, 0x6d, 0x6d, 0x61, 0x5f, 0x73, 0x73, 0x5f, 0x77, 0x61, 0x72, 0x70
        /*0062*/ 	.byte	0x73, 0x70, 0x65, 0x63, 0x69, 0x61, 0x6c, 0x69, 0x7a, 0x65, 0x64, 0x2e, 0x68, 0x70, 0x70, 0x00
	.type		__unnamed_1,@object
	.size		__unnamed_1,(.L_0 - __unnamed_1)
__unnamed_1:
        /*0072*/ 	.byte	0x76, 0x6f, 0x69, 0x64, 0x20, 0x63, 0x75, 0x74, 0x6c, 0x61, 0x73, 0x73, 0x3a, 0x3a, 0x67, 0x65
        /* <DEDUP_REMOVED lines=181> */
        /*0bd2*/ 	.byte	0x5d, 0x00
.L_0:


//--------------------- .nv.shared._ZN7cutlass13device_kernelINS_4gemm6kernel13GemmUniversalIN4cute5tupleIJiiiiEEENS1_10collective13CollectiveMmaINS1_34MainloopSm90TmaGmmaWarpSpecializedILi3ENS5_IJNS4_1CILi2EEESB_NSA_ILi1EEEEEENS1_32KernelTmaWarpSpecializedPingpongEEENS5_IJNSA_ILi64EEESG_NSA_ILi32EEEEEENS_10bfloat16_tENS5_IJlSC_lEEESJ_SK_NS4_8TiledMMAINS4_8MMA_AtomIJNS4_4SM904GMMA27MMA_64x64x16_F32BF16BF16_SSILNSO_5MajorE0ELSQ_0ELNSO_7ScaleInE1ELSR_1EEEEEENS4_6LayoutINS5_IJSC_SC_SC_EEENS5_IJNSA_ILi0EEESW_SW_EEEEENS5_IJNS4_10UnderscoreESZ_SZ_EEEEENS4_23SM90_TMA_LOAD_MULTICASTENS4_14ComposedLayoutINS4_7SwizzleILi2ELi4ELi3EEENS4_18smem_ptr_flag_bitsILi16EEENSU_INS5_IJNSA_ILi8EEESH_EEENS5_IJSH_SC_EEEEEEEvNS4_8identityES12_S1C_vS1D_EENS_8epilogue10collective6detail29Sm90TmaWarpSpecializedAdapterINS1G_15DefaultEpilogueISJ_SK_SK_NS1F_6thread17LinearCombinationISJ_Li1EffLNS1K_9ScaleType4KindE0ELNS_15FloatRoundStyleE2ESJ_EENS1_15EpilogueDefaultEEEEEvvEEEEvNT_6ParamsE --------------------------
	.section	.nv.shared._ZN7cutlass13device_kernelINS_4gemm6kernel13GemmUniversalIN4cute5tupleIJiiiiEEENS1_10collective13CollectiveMmaINS1_34MainloopSm90TmaGmmaWarpSpecializedILi3ENS5_IJNS4_1CILi2EEESB_NSA_ILi1EEEEEENS1_32KernelTmaWarpSpecializedPingpongEEENS5_IJNSA_ILi64EEESG_NSA_ILi32EEEEEENS_10bfloat16_tENS5_IJlSC_lEEESJ_SK_NS4_8TiledMMAINS4_8MMA_AtomIJNS4_4SM904GMMA27MMA_64x64x16_F32BF16BF16_SSILNSO_5MajorE0ELSQ_0ELNSO_7ScaleInE1ELSR_1EEEEEENS4_6LayoutINS5_IJSC_SC_SC_EEENS5_IJNSA_ILi0EEESW_SW_EEEEENS5_IJNS4_10UnderscoreESZ_SZ_EEEEENS4_23SM90_TMA_LOAD_MULTICASTENS4_14ComposedLayoutINS4_7SwizzleILi2ELi4ELi3EEENS4_18smem_ptr_flag_bitsILi16EEENSU_INS5_IJNSA_ILi8EEESH_EEENS5_IJSH_SC_EEEEEEEvNS4_8identityES12_S1C_vS1D_EENS_8epilogue10collective6detail29Sm90TmaWarpSpecializedAdapterINS1G_15DefaultEpilogueISJ_SK_SK_NS1F_6thread17LinearCombinationISJ_Li1EffLNS1K_9ScaleType4KindE0ELNS_15FloatRoundStyleE2ESJ_EENS1_15EpilogueDefaultEEEEEvvEEEEvNT_6ParamsE,"aw",@nobits
	.sectionflags	@""
	.align	16
	.zero		1024


//--------------------- .nv.shared.reserved.0     --------------------------
	.section	.nv.shared.reserved.0,"aw",@nobits
	.weak		__nv_reservedSMEM_offset_0_alias
	.size		__nv_reservedSMEM_offset_0_alias, 0, 0
	.other		__nv_reservedSMEM_offset_0_alias,@"STO_CUDA_RESERVED_SHARED STV_DEFAULT"
__nv_reservedSMEM_offset_0_alias:
	.zero		0


//--------------------- .nv.global                --------------------------
	.section	.nv.global,"aw",@nobits
.nv.global:
	.type		_ZN39_INTERNAL_a0757924_4_k_cu_a14f05e8_35614cute1_E,@object
	.size		_ZN39_INTERNAL_a0757924_4_k_cu_a14f05e8_35614cute1_E,(_ZN39_INTERNAL_a0757924_4_k_cu_a14f05e8_35614cuda3std3__45__cpo6cbeginE - _ZN39_INTERNAL_a0757924_4_k_cu_a14f05e8_35614cute1_E)
_ZN39_INTERNAL_a0757924_4_k_cu_a14f05e8_35614cute1_E:
	.zero		1
	.type		_ZN39_INTERNAL_a0757924_4_k_cu_a14f05e8_35614cuda3std3__45__cpo6cbeginE,@object
	.size		_ZN39_INTERNAL_a0757924_4_k_cu_a14f05e8_35614cuda3std3__45__cpo6cbeginE,(_ZN39_INTERNAL_a0757924_4_k_cu_a14f05e8_35614cuda3std3__48in_placeE - _ZN39_INTERNAL_a0757924_4_k_cu_a14f05e8_35614cuda3std3__45__cpo6cbeginE)
_ZN39_INTERNAL_a0757924_4_k_cu_a14f05e8_35614cuda3std3__45__cpo6cbeginE:
	.zero		1
	.type		_ZN39_INTERNAL_a0757924_4_k_cu_a14f05e8_35614cuda3std3__48in_placeE,@object
	.size		_ZN39_INTERNAL_a0757924_4_k_cu_a14f05e8_35614cuda3std3__48in_placeE,(_ZN39_INTERNAL_a0757924_4_k_cu_a14f05e8_35614cuda3std6ranges3__45__cpo9iter_moveE - _ZN39_INTERNAL_a0757924_4_k_cu_a14f05e8_35614cuda3std3__48in_placeE)
_ZN39_INTERNAL_a0757924_4_k_cu_a14f05e8_35614cuda3std3__48in_placeE:
	.zero		1
	.type		_ZN39_INTERNAL_a0757924_4_k_cu_a14f05e8_35614cuda3std6ranges3__45__cpo9iter_moveE,@object
	.size		_ZN39_INTERNAL_a0757924_4_k_cu_a14f05e8_35614cuda3std6ranges3__45__cpo9iter_moveE,(_ZN39_INTERNAL_a0757924_4_k_cu_a14f05e8_35614cuda3std3__45__cpo5beginE - _ZN39_INTERNAL_a0757924_4_k_cu_a14f05e8_35614cuda3std6ranges3__45__cpo9iter_moveE)
_ZN39_INTERNAL_a0757924_4_k_cu_a14f05e8_35614cuda3std6ranges3__45__cpo9iter_moveE:
	.zero		1
	.type		_ZN39_INTERNAL_a0757924_4_k_cu_a14f05e8_35614cuda3std3__45__cpo5beginE,@object
	.size		_ZN39_INTERNAL_a0757924_4_k_cu_a14f05e8_35614cuda3std3__45__cpo5beginE,(_ZN39_INTERNAL_a0757924_4_k_cu_a14f05e8_35614cuda3std3__441_GLOBAL__N__a0757924_4_k_cu_a14f05e8_35616ignoreE - _ZN39_INTERNAL_a0757924_4_k_cu_a14f05e8_35614cuda3std3__45__cpo5beginE)
_ZN39_INTERNAL_a0757924_4_k_cu_a14f05e8_35614cuda3std3__45__cpo5beginE:
	.zero		1
	.type		_ZN39_INTERNAL_a0757924_4_k_cu_a14f05e8_35614cuda3std3__441_GLOBAL__N__a0757924_4_k_cu_a14f05e8_35616ignoreE,@object
	.size		_ZN39_INTERNAL_a0757924_4_k_cu_a14f05e8_35614cuda3std3__441_GLOBAL__N__a0757924_4_k_cu_a14f05e8_35616ignoreE,(_ZN39_INTERNAL_a0757924_4_k_cu_a14f05e8_35614cute7productE - _ZN39_INTERNAL_a0757924_4_k_cu_a14f05e8_35614cuda3std3__441_GLOBAL__N__a0757924_4_k_cu_a14f05e8_35616ignoreE)
_ZN39_INTERNAL_a0757924_4_k_cu_a14f05e8_35614cuda3std3__441_GLOBAL__N__a0757924_4_k_cu_a14f05e8_35616ignoreE:
	.zero		1
	.type		_ZN39_INTERNAL_a0757924_4_k_cu_a14f05e8_35614cute7productE,@object
	.size		_ZN39_INTERNAL_a0757924_4_k_cu_a14f05e8_35614cute7productE,(_ZN39_INTERNAL_a0757924_4_k_cu_a14f05e8_35614cuda3std3__45__cpo3endE - _ZN39_INTERNAL_a0757924_4_k_cu_a14f05e8_35614cute7productE)
_ZN39_INTERNAL_a0757924_4_k_cu_a14f05e8_35614cute7productE:
	.zero		1
	.type		_ZN39_INTERNAL_a0757924_4_k_cu_a14f05e8_35614cuda3std3__45__cpo3endE,@object
	.size		_ZN39_INTERNAL_a0757924_4_k_cu_a14f05e8_35614cuda3std3__45__cpo3endE,(_ZN39_INTERNAL_a0757924_4_k_cu_a14f05e8_35614cuda3std3__419piecewise_constructE - _ZN39_INTERNAL_a0757924_4_k_cu_a14f05e8_35614cuda3std3__45__cpo3endE)
_ZN39_INTERNAL_a0757924_4_k_cu_a14f05e8_35614cuda3std3__45__cpo3endE:
	.zero		1
	.type		_ZN39_INTERNAL_a0757924_4_k_cu_a14f05e8_35614cuda3std3__419piecewise_constructE,@object
	.size		_ZN39_INTERNAL_a0757924_4_k_cu_a14f05e8_35614cuda3std3__419piecewise_constructE,(_ZN39_INTERNAL_a0757924_4_k_cu_a14f05e8_35614cuda3std3__45__cpo4cendE - _ZN39_INTERNAL_a0757924_4_k_cu_a14f05e8_35614cuda3std3__419piecewise_constructE)
_ZN39_INTERNAL_a0757924_4_k_cu_a14f05e8_35614cuda3std3__419piecewise_constructE:
	.zero		1
	.type		_ZN39_INTERNAL_a0757924_4_k_cu_a14f05e8_35614cuda3std3__45__cpo4cendE,@object
	.size		_ZN39_INTERNAL_a0757924_4_k_cu_a14f05e8_35614cuda3std3__45__cpo4cendE,(_ZN39_INTERNAL_a0757924_4_k_cu_a14f05e8_35614cuda3std6ranges3__45__cpo4swapE - _ZN39_INTERNAL_a0757924_4_k_cu_a14f05e8_35614cuda3std3__45__cpo4cendE)
_ZN39_INTERNAL_a0757924_4_k_cu_a14f05e8_35614cuda3std3__45__cpo4cendE:
	.zero		1
	.type		_ZN39_INTERNAL_a0757924_4_k_cu_a14f05e8_35614cuda3std6ranges3__45__cpo4swapE,@object
	.size		_ZN39_INTERNAL_a0757924_4_k_cu_a14f05e8_35614cuda3std6ranges3__45__cpo4swapE,(.L_8 - _ZN39_INTERNAL_a0757924_4_k_cu_a14f05e8_35614cuda3std6ranges3__45__cpo4swapE)
_ZN39_INTERNAL_a0757924_4_k_cu_a14f05e8_35614cuda3std6ranges3__45__cpo4swapE:
	.zero		1
.L_8:


//--------------------- .nv.constant0._ZN7cutlass13device_kernelINS_4gemm6kernel13GemmUniversalIN4cute5tupleIJiiiiEEENS1_10collective13CollectiveMmaINS1_34MainloopSm90TmaGmmaWarpSpecializedILi3ENS5_IJNS4_1CILi2EEESB_NSA_ILi1EEEEEENS1_32KernelTmaWarpSpecializedPingpongEEENS5_IJNSA_ILi64EEESG_NSA_ILi32EEEEEENS_10bfloat16_tENS5_IJlSC_lEEESJ_SK_NS4_8TiledMMAINS4_8MMA_AtomIJNS4_4SM904GMMA27MMA_64x64x16_F32BF16BF16_SSILNSO_5MajorE0ELSQ_0ELNSO_7ScaleInE1ELSR_1EEEEEENS4_6LayoutINS5_IJSC_SC_SC_EEENS5_IJNSA_ILi0EEESW_SW_EEEEENS5_IJNS4_10UnderscoreESZ_SZ_EEEEENS4_23SM90_TMA_LOAD_MULTICASTENS4_14ComposedLayoutINS4_7SwizzleILi2ELi4ELi3EEENS4_18smem_ptr_flag_bitsILi16EEENSU_INS5_IJNSA_ILi8EEESH_EEENS5_IJSH_SC_EEEEEEEvNS4_8identityES12_S1C_vS1D_EENS_8epilogue10collective6detail29Sm90TmaWarpSpecializedAdapterINS1G_15DefaultEpilogueISJ_SK_SK_NS1F_6thread17LinearCombinationISJ_Li1EffLNS1K_9ScaleType4KindE0ELNS_15FloatRoundStyleE2ESJ_EENS1_15EpilogueDefaultEEEEEvvEEEEvNT_6ParamsE --------------------------
	.section	.nv.constant0._ZN7cutlass13device_kernelINS_4gemm6kernel13GemmUniversalIN4cute5tupleIJiiiiEEENS1_10collective13CollectiveMmaINS1_34MainloopSm90TmaGmmaWarpSpecializedILi3ENS5_IJNS4_1CILi2EEESB_NSA_ILi1EEEEEENS1_32KernelTmaWarpSpecializedPingpongEEENS5_IJNSA_ILi64EEESG_NSA_ILi32EEEEEENS_10bfloat16_tENS5_IJlSC_lEEESJ_SK_NS4_8TiledMMAINS4_8MMA_AtomIJNS4_4SM904GMMA27MMA_64x64x16_F32BF16BF16_SSILNSO_5MajorE0ELSQ_0ELNSO_7ScaleInE1ELSR_1EEEEEENS4_6LayoutINS5_IJSC_SC_SC_EEENS5_IJNSA_ILi0EEESW_SW_EEEEENS5_IJNS4_10UnderscoreESZ_SZ_EEEEENS4_23SM90_TMA_LOAD_MULTICASTENS4_14ComposedLayoutINS4_7SwizzleILi2ELi4ELi3EEENS4_18smem_ptr_flag_bitsILi16EEENSU_INS5_IJNSA_ILi8EEESH_EEENS5_IJSH_SC_EEEEEEEvNS4_8identityES12_S1C_vS1D_EENS_8epilogue10collective6detail29Sm90TmaWarpSpecializedAdapterINS1G_15DefaultEpilogueISJ_SK_SK_NS1F_6thread17LinearCombinationISJ_Li1EffLNS1K_9ScaleType4KindE0ELNS_15FloatRoundStyleE2ESJ_EENS1_15EpilogueDefaultEEEEEvvEEEEvNT_6ParamsE,"a",@progbits
	.sectionflags	@""
	.align	4
.nv.constant0._ZN7cutlass13device_kernelINS_4gemm6kernel13GemmUniversalIN4cute5tupleIJiiiiEEENS1_10collective13CollectiveMmaINS1_34MainloopSm90TmaGmmaWarpSpecializedILi3ENS5_IJNS4_1CILi2EEESB_NSA_ILi1EEEEEENS1_32KernelTmaWarpSpecializedPingpongEEENS5_IJNSA_ILi64EEESG_NSA_ILi32EEEEEENS_10bfloat16_tENS5_IJlSC_lEEESJ_SK_NS4_8TiledMMAINS4_8MMA_AtomIJNS4_4SM904GMMA27MMA_64x64x16_F32BF16BF16_SSILNSO_5MajorE0ELSQ_0ELNSO_7ScaleInE1ELSR_1EEEEEENS4_6LayoutINS5_IJSC_SC_SC_EEENS5_IJNSA_ILi0EEESW_SW_EEEEENS5_IJNS4_10UnderscoreESZ_SZ_EEEEENS4_23SM90_TMA_LOAD_MULTICASTENS4_14ComposedLayoutINS4_7SwizzleILi2ELi4ELi3EEENS4_18smem_ptr_flag_bitsILi16EEENSU_INS5_IJNSA_ILi8EEESH_EEENS5_IJSH_SC_EEEEEEEvNS4_8identityES12_S1C_vS1D_EENS_8epilogue10collective6detail29Sm90TmaWarpSpecializedAdapterINS1G_15DefaultEpilogueISJ_SK_SK_NS1F_6thread17LinearCombinationISJ_Li1EffLNS1K_9ScaleType4KindE0ELNS_15FloatRoundStyleE2ESJ_EENS1_15EpilogueDefaultEEEEEvvEEEEvNT_6ParamsE:
	.zero		1664


//--------------------- SYMBOLS --------------------------

	.type		.nv.reservedSmem.offset0,@object
	.size		.nv.reservedSmem.offset0,0x4
	.type		__assertfail,@function
